	.target	sm_90a

	.elftype	@"ET_EXEC"


//--------------------- .note.nv.tkinfo           --------------------------
	.section	.note.nv.tkinfo,"",@"SHT_NOTE"
	.sectionflags	@"SHF_NOTE_NV_TKINFO"
	.tkinfo
        /*0018*/ 	.word	0x00000002
        /*0030*/ 	.string	""
        /*0030*/ 	.string	"ptxas"
        /*0030*/ 	.string	"Cuda compilation tools, release 13.0, V13.0.88"
        /*0030*/ 	.string	"Build cuda_13.0.r13.0/compiler.36424714_0"
        /*0030*/ 	.string	"-arch sm_90a -m 64 "



//--------------------- .note.nv.cuinfo           --------------------------
	.section	.note.nv.cuinfo,"",@"SHT_NOTE"
	.sectionflags	@"SHF_NOTE_NV_CUINFO"
        /*0018*/ 	.short	0x0002
        /*001a*/ 	.short	0x005a
        /*001c*/ 	.short	0x0082
	.zero		2


//--------------------- .nv.info                  --------------------------
	.section	.nv.info,"",@"SHT_CUDA_INFO"
	.align	4


	//----- nvinfo : EIATTR_REGCOUNT
	.align		4
        /*0000*/ 	.byte	0x04, 0x2f
        /*0002*/ 	.short	(.L_15 - .L_14)
	.align		4
.L_14:
        /*0004*/ 	.word	index@(_ZN7cutlass13device_kernelINS_4gemm6kernel13GemmUniversalIN4cute5tupleIJiiiiEEENS1_10collective13CollectiveMmaINS1_34MainloopSm90TmaGmmaWarpSpecializedILi5ENS5_IJNS4_1CILi2EEENSA_ILi1EEESC_EEENS1_32KernelTmaWarpSpecializedPingpongEEENS5_IJNSA_ILi64EEESG_NSA_ILi32EEEEEENS_6half_tENS5_IJlSC_lEEESJ_SK_NS4_8TiledMMAINS4_8MMA_AtomIJNS4_4SM904GMMA25MMA_64x64x16_F32F16F16_SSILNSO_5MajorE0ELSQ_0ELNSO_7ScaleInE1ELSR_1EEEEEENS4_6LayoutINS5_IJSC_SC_SC_EEENS5_IJNSA_ILi0EEESW_SW_EEEEENS5_IJNS4_10UnderscoreESZ_SZ_EEEEENS4_13SM90_TMA_LOADENS4_14ComposedLayoutINS4_7SwizzleILi2ELi4ELi3EEENS4_18smem_ptr_flag_bitsILi16EEENSU_INS5_IJNSA_ILi8EEESH_EEENS5_IJSH_SC_EEEEEEEvNS4_8identityENS4_23SM90_TMA_LOAD_MULTICASTES1C_vS1D_EENS_8epilogue10collective6detail29Sm90TmaWarpSpecializedAdapterINS1H_15DefaultEpilogueISJ_SK_SK_NS1G_6thread17LinearCombinationISJ_Li1EffLNS1L_9ScaleType4KindE0ELNS_15FloatRoundStyleE2ESJ_EENS1_15EpilogueDefaultEEEEEvvEEEEvNT_6ParamsE)
        /*0008*/ 	.word	0x000000a8


	//----- nvinfo : EIATTR_FRAME_SIZE
	.align		4
.L_15:
        /*000c*/ 	.byte	0x04, 0x11
        /*000e*/ 	.short	(.L_17 - .L_16)
	.align		4
.L_16:
        /*0010*/ 	.word	index@(_ZN7cutlass13device_kernelINS_4gemm6kernel13GemmUniversalIN4cute5tupleIJiiiiEEENS1_10collective13CollectiveMmaINS1_34MainloopSm90TmaGmmaWarpSpecializedILi5ENS5_IJNS4_1CILi2EEENSA_ILi1EEESC_EEENS1_32KernelTmaWarpSpecializedPingpongEEENS5_IJNSA_ILi64EEESG_NSA_ILi32EEEEEENS_6half_tENS5_IJlSC_lEEESJ_SK_NS4_8TiledMMAINS4_8MMA_AtomIJNS4_4SM904GMMA25MMA_64x64x16_F32F16F16_SSILNSO_5MajorE0ELSQ_0ELNSO_7ScaleInE1ELSR_1EEEEEENS4_6LayoutINS5_IJSC_SC_SC_EEENS5_IJNSA_ILi0EEESW_SW_EEEEENS5_IJNS4_10UnderscoreESZ_SZ_EEEEENS4_13SM90_TMA_LOADENS4_14ComposedLayoutINS4_7SwizzleILi2ELi4ELi3EEENS4_18smem_ptr_flag_bitsILi16EEENSU_INS5_IJNSA_ILi8EEESH_EEENS5_IJSH_SC_EEEEEEEvNS4_8identityENS4_23SM90_TMA_LOAD_MULTICASTES1C_vS1D_EENS_8epilogue10collective6detail29Sm90TmaWarpSpecializedAdapterINS1H_15DefaultEpilogueISJ_SK_SK_NS1G_6thread17LinearCombinationISJ_Li1EffLNS1L_9ScaleType4KindE0ELNS_15FloatRoundStyleE2ESJ_EENS1_15EpilogueDefaultEEEEEvvEEEEvNT_6ParamsE)
        /*0014*/ 	.word	0x00000008


	//----- nvinfo : EIATTR_MIN_STACK_SIZE
	.align		4
.L_17:
        /*0018*/ 	.byte	0x04, 0x12
        /*001a*/ 	.short	(.L_19 - .L_18)
	.align		4
.L_18:
        /*001c*/ 	.word	index@(_ZN7cutlass13device_kernelINS_4gemm6kernel13GemmUniversalIN4cute5tupleIJiiiiEEENS1_10collective13CollectiveMmaINS1_34MainloopSm90TmaGmmaWarpSpecializedILi5ENS5_IJNS4_1CILi2EEENSA_ILi1EEESC_EEENS1_32KernelTmaWarpSpecializedPingpongEEENS5_IJNSA_ILi64EEESG_NSA_ILi32EEEEEENS_6half_tENS5_IJlSC_lEEESJ_SK_NS4_8TiledMMAINS4_8MMA_AtomIJNS4_4SM904GMMA25MMA_64x64x16_F32F16F16_SSILNSO_5MajorE0ELSQ_0ELNSO_7ScaleInE1ELSR_1EEEEEENS4_6LayoutINS5_IJSC_SC_SC_EEENS5_IJNSA_ILi0EEESW_SW_EEEEENS5_IJNS4_10UnderscoreESZ_SZ_EEEEENS4_13SM90_TMA_LOADENS4_14ComposedLayoutINS4_7SwizzleILi2ELi4ELi3EEENS4_18smem_ptr_flag_bitsILi16EEENSU_INS5_IJNSA_ILi8EEESH_EEENS5_IJSH_SC_EEEEEEEvNS4_8identityENS4_23SM90_TMA_LOAD_MULTICASTES1C_vS1D_EENS_8epilogue10collective6detail29Sm90TmaWarpSpecializedAdapterINS1H_15DefaultEpilogueISJ_SK_SK_NS1G_6thread17LinearCombinationISJ_Li1EffLNS1L_9ScaleType4KindE0ELNS_15FloatRoundStyleE2ESJ_EENS1_15EpilogueDefaultEEEEEvvEEEEvNT_6ParamsE)
        /*0020*/ 	.word	0x00000008
.L_19:


//--------------------- .nv.compat                --------------------------
	.section	.nv.compat,"",@"SHT_CUDA_COMPAT_INFO"
	.align	4
        /*0000*/ 	.byte	0x02, 0x09, 0x01, 0x00, 0x02, 0x02, 0x04, 0x00, 0x02, 0x05, 0x05, 0x00, 0x03, 0x07, 0x01, 0x01
        /*0010*/ 	.byte	0x02, 0x03, 0x01, 0x00, 0x02, 0x06, 0x01, 0x00, 0x04, 0x0b, 0x08, 0x00, 0x00, 0x00, 0x00, 0x00
        /*0020*/ 	.byte	0x00, 0x00, 0x00, 0x00


//--------------------- .nv.info._ZN7cutlass13device_kernelINS_4gemm6kernel13GemmUniversalIN4cute5tupleIJiiiiEEENS1_10collective13CollectiveMmaINS1_34MainloopSm90TmaGmmaWarpSpecializedILi5ENS5_IJNS4_1CILi2EEENSA_ILi1EEESC_EEENS1_32KernelTmaWarpSpecializedPingpongEEENS5_IJNSA_ILi64EEESG_NSA_ILi32EEEEEENS_6half_tENS5_IJlSC_lEEESJ_SK_NS4_8TiledMMAINS4_8MMA_AtomIJNS4_4SM904GMMA25MMA_64x64x16_F32F16F16_SSILNSO_5MajorE0ELSQ_0ELNSO_7ScaleInE1ELSR_1EEEEEENS4_6LayoutINS5_IJSC_SC_SC_EEENS5_IJNSA_ILi0EEESW_SW_EEEEENS5_IJNS4_10UnderscoreESZ_SZ_EEEEENS4_13SM90_TMA_LOADENS4_14ComposedLayoutINS4_7SwizzleILi2ELi4ELi3EEENS4_18smem_ptr_flag_bitsILi16EEENSU_INS5_IJNSA_ILi8EEESH_EEENS5_IJSH_SC_EEEEEEEvNS4_8identityENS4_23SM90_TMA_LOAD_MULTICASTES1C_vS1D_EENS_8epilogue10collective6detail29Sm90TmaWarpSpecializedAdapterINS1H_15DefaultEpilogueISJ_SK_SK_NS1G_6thread17LinearCombinationISJ_Li1EffLNS1L_9ScaleType4KindE0ELNS_15FloatRoundStyleE2ESJ_EENS1_15EpilogueDefaultEEEEEvvEEEEvNT_6ParamsE --------------------------
	.section	.nv.info._ZN7cutlass13device_kernelINS_4gemm6kernel13GemmUniversalIN4cute5tupleIJiiiiEEENS1_10collective13CollectiveMmaINS1_34MainloopSm90TmaGmmaWarpSpecializedILi5ENS5_IJNS4_1CILi2EEENSA_ILi1EEESC_EEENS1_32KernelTmaWarpSpecializedPingpongEEENS5_IJNSA_ILi64EEESG_NSA_ILi32EEEEEENS_6half_tENS5_IJlSC_lEEESJ_SK_NS4_8TiledMMAINS4_8MMA_AtomIJNS4_4SM904GMMA25MMA_64x64x16_F32F16F16_SSILNSO_5MajorE0ELSQ_0ELNSO_7ScaleInE1ELSR_1EEEEEENS4_6LayoutINS5_IJSC_SC_SC_EEENS5_IJNSA_ILi0EEESW_SW_EEEEENS5_IJNS4_10UnderscoreESZ_SZ_EEEEENS4_13SM90_TMA_LOADENS4_14ComposedLayoutINS4_7SwizzleILi2ELi4ELi3EEENS4_18smem_ptr_flag_bitsILi16EEENSU_INS5_IJNSA_ILi8EEESH_EEENS5_IJSH_SC_EEEEEEEvNS4_8identityENS4_23SM90_TMA_LOAD_MULTICASTES1C_vS1D_EENS_8epilogue10collective6detail29Sm90TmaWarpSpecializedAdapterINS1H_15DefaultEpilogueISJ_SK_SK_NS1G_6thread17LinearCombinationISJ_Li1EffLNS1L_9ScaleType4KindE0ELNS_15FloatRoundStyleE2ESJ_EENS1_15EpilogueDefaultEEEEEvvEEEEvNT_6ParamsE,"",@"SHT_CUDA_INFO"
	.sectionflags	@""
	.align	4


	//----- nvinfo : EIATTR_CUDA_API_VERSION
	.align		4
        /*0000*/ 	.byte	0x04, 0x37
        /*0002*/ 	.short	(.L_21 - .L_20)
.L_20:
        /*0004*/ 	.word	0x00000082


	//----- nvinfo : EIATTR_KPARAM_INFO
	.align		4
.L_21:
        /*0008*/ 	.byte	0x04, 0x17
        /*000a*/ 	.short	(.L_23 - .L_22)
.L_22:
        /*000c*/ 	.word	0x00000000
        /*0010*/ 	.short	0x0000
        /*0012*/ 	.short	0x0070
        /*0014*/ 	.byte	0x00, 0xf0, 0x01, 0x10


	//----- nvinfo : EIATTR_SPARSE_MMA_MASK
	.align		4
.L_23:
        /*0018*/ 	.byte	0x03, 0x50
        /*001a*/ 	.short	0x0000


	//----- nvinfo : EIATTR_MAXREG_COUNT
	.align		4
        /*001c*/ 	.byte	0x03, 0x1b
        /*001e*/ 	.short	0x00a8


	//----- nvinfo : EIATTR_NUM_BARRIERS
	.align		4
        /*0020*/ 	.byte	0x02, 0x4c
        /*0022*/ 	.byte	0x01
	.zero		1


	//----- nvinfo : EIATTR_EXTERNS
	.align		4
        /*0024*/ 	.byte	0x04, 0x0f
        /*0026*/ 	.short	(.L_25 - .L_24)


	//   ....[0]....
	.align		4
.L_24:
        /*0028*/ 	.word	index@(__assertfail)


	//----- nvinfo : EIATTR_ANNOTATIONS
	.align		4
.L_25:
        /*002c*/ 	.byte	0x04, 0x55
        /*002e*/ 	.short	(.L_27 - .L_26)


	//   ....[0]....
.L_26:
        /*0030*/ 	.word	0x00000001
        /*0034*/ 	.byte	0xd0, 0x0d, 0x00, 0x00, 0x01, 0x00, 0x00, 0x00, 0xc0, 0x43, 0x00, 0x00, 0x01, 0x00, 0x00, 0x00
        /*0044*/ 	.byte	0x40, 0x50, 0x00, 0x00


	//----- nvinfo : EIATTR_MERCURY_ISA_VERSION
	.align		4
.L_27:
        /*0048*/ 	.byte	0x03, 0x5f
        /*004a*/ 	.short	0x0101


	//----- nvinfo : EIATTR_INT_WARP_WIDE_INSTR_OFFSETS
	.align		4
        /*004c*/ 	.byte	0x04, 0x31
        /*004e*/ 	.short	(.L_29 - .L_28)


	//   ....[0]....
.L_28:
        /*0050*/ 	.word	0x00000550


	//   ....[1]....
        /*0054*/ 	.word	0x00000580


	//   ....[2]....
        /*0058*/ 	.word	0x000005c0


	//   ....[3]....
        /*005c*/ 	.word	0x000006f0


	//   ....[4]....
        /*0060*/ 	.word	0x00000700


	//   ....[5]....
        /*0064*/ 	.word	0x00000710


	//   ....[6]....
        /*0068*/ 	.word	0x000007b0


	//   ....[7]....
        /*006c*/ 	.word	0x000007f0


	//   ....[8]....
        /*0070*/ 	.word	0x00001e40


	//----- nvinfo : EIATTR_COOP_GROUP_MASK_REGIDS
	.align		4
.L_29:
        /*0074*/ 	.byte	0x04, 0x29
        /*0076*/ 	.short	(.L_31 - .L_30)


	//   ....[0]....
.L_30:
        /*0078*/ 	.word	0xffffffff


	//   ....[1]....
        /*007c*/ 	.word	0xffffffff


	//   ....[2]....
        /*0080*/ 	.word	0xffffffff


	//   ....[3]....
        /*0084*/ 	.word	0xffffffff


	//   ....[4]....
        /*0088*/ 	.word	0xffffffff


	//   ....[5]....
        /*008c*/ 	.word	0xffffffff


	//   ....[6]....
        /*0090*/ 	.word	0xffffffff


	//----- nvinfo : EIATTR_COOP_GROUP_INSTR_OFFSETS
	.align		4
.L_31:
        /*0094*/ 	.byte	0x04, 0x28
        /*0096*/ 	.short	(.L_33 - .L_32)


	//   ....[0]....
.L_32:
        /*0098*/ 	.word	0x00000070


	//   ....[1]....
        /*009c*/ 	.word	0x00000080


	//   ....[2]....
        /*00a0*/ 	.word	0x00000140


	//   ....[3]....
        /*00a4*/ 	.word	0x00000310


	//   ....[4]....
        /*00a8*/ 	.word	0x00000350


	//   ....[5]....
        /*00ac*/ 	.word	0x00000730


	//   ....[6]....
        /*00b0*/ 	.word	0x00000970


	//----- nvinfo : EIATTR_REG_RECONFIG
	.align		4
.L_33:
        /*00b4*/ 	.byte	0x01, 0x54
	.zero		2


	//----- nvinfo : EIATTR_SYSCALL_OFFSETS
	.align		4
        /*00b8*/ 	.byte	0x04, 0x46
        /*00ba*/ 	.short	(.L_35 - .L_34)


	//   ....[0]....
.L_34:
        /*00bc*/ 	.word	0x00001880


	//----- nvinfo : EIATTR_MBARRIER_INSTR_OFFSETS
	.align		4
.L_35:
        /*00c0*/ 	.byte	0x04, 0x39
        /*00c2*/ 	.short	(.L_37 - .L_36)


	//   ....[0]....
.L_36:
        /*00c4*/ 	.word	0x00000260
        /*00c8*/ 	.word	0x000000ff
        /*00cc*/ 	.word	0x00000000
        /*00d0*/ 	.short	0x0100
        /*00d2*/ 	.byte	0x08
	.zero		1


	//   ....[1]....
        /*00d4*/ 	.word	0x00000270
        /*00d8*/ 	.word	0x000000ff
        /*00dc*/ 	.word	0x00000028
        /*00e0*/ 	.short	0x0100
        /*00e2*/ 	.byte	0x08
	.zero		1


	//   ....[2]....
        /*00e4*/ 	.word	0x00000280
        /*00e8*/ 	.word	0x000000ff
        /*00ec*/ 	.word	0x00000008
        /*00f0*/ 	.short	0x0100
        /*00f2*/ 	.byte	0x08
	.zero		1


	//   ....[3]....
        /*00f4*/ 	.word	0x00000290
        /*00f8*/ 	.word	0x000000ff
        /*00fc*/ 	.word	0x00000030
        /*0100*/ 	.short	0x0100
        /*0102*/ 	.byte	0x08
	.zero		1


	//   ....[4]....
        /*0104*/ 	.word	0x000002a0
        /*0108*/ 	.word	0x000000ff
        /*010c*/ 	.word	0x00000010
        /*0110*/ 	.short	0x0100
        /*0112*/ 	.byte	0x08
	.zero		1


	//   ....[5]....
        /*0114*/ 	.word	0x000002b0
        /*0118*/ 	.word	0x000000ff
        /*011c*/ 	.word	0x00000038
        /*0120*/ 	.short	0x0100
        /*0122*/ 	.byte	0x08
	.zero		1


	//   ....[6]....
        /*0124*/ 	.word	0x000002c0
        /*0128*/ 	.word	0x000000ff
        /*012c*/ 	.word	0x00000018
        /*0130*/ 	.short	0x0100
        /*0132*/ 	.byte	0x08
	.zero		1


	//   ....[7]....
        /*0134*/ 	.word	0x000002d0
        /*0138*/ 	.word	0x000000ff
        /*013c*/ 	.word	0x00000040
        /*0140*/ 	.short	0x0100
        /*0142*/ 	.byte	0x08
	.zero		1


	//   ....[8]....
        /*0144*/ 	.word	0x000002e0
        /*0148*/ 	.word	0x000000ff
        /*014c*/ 	.word	0x00000020
        /*0150*/ 	.short	0x0100
        /*0152*/ 	.byte	0x08
	.zero		1


	//   ....[9]....
        /*0154*/ 	.word	0x000002f0
        /*0158*/ 	.word	0x000000ff
        /*015c*/ 	.word	0x00000048
        /*0160*/ 	.short	0x0100
        /*0162*/ 	.byte	0x08
	.zero		1


	//   ....[10]....
        /*0164*/ 	.word	0x00000820
        /*0168*/ 	.word	0x000000ff
        /*016c*/ 	.word	0x00000080
        /*0170*/ 	.short	0x0100
        /*0172*/ 	.byte	0x08
	.zero		1


	//   ....[11]....
        /*0174*/ 	.word	0x000008b0
        /*0178*/ 	.word	0x000000ff
        /*017c*/ 	.word	0x00000088
        /*0180*/ 	.short	0x0100
        /*0182*/ 	.byte	0x08
	.zero		1


	//   ....[12]....
        /*0184*/ 	.word	0x000008f0
        /*0188*/ 	.word	0x000000ff
        /*018c*/ 	.word	0x00000060
        /*0190*/ 	.short	0x0100
        /*0192*/ 	.byte	0x09
	.zero		1


	//   ....[13]....
        /*0194*/ 	.word	0x00000900
        /*0198*/ 	.word	0x000000ff
        /*019c*/ 	.word	0x00000068
        /*01a0*/ 	.short	0x0100
        /*01a2*/ 	.byte	0x09
	.zero		1


	//   ....[14]....
        /*01a4*/ 	.word	0x00000910
        /*01a8*/ 	.word	0x000000ff
        /*01ac*/ 	.word	0x00000070
        /*01b0*/ 	.short	0x0100
        /*01b2*/ 	.byte	0x09
	.zero		1


	//   ....[15]....
        /*01b4*/ 	.word	0x00000920
        /*01b8*/ 	.word	0x000000ff
        /*01bc*/ 	.word	0x00000078
        /*01c0*/ 	.short	0x0100
        /*01c2*/ 	.byte	0x09
	.zero		1


	//   ....[16]....
        /*01c4*/ 	.word	0x00001760
        /*01c8*/ 	.word	0x0000003f
        /*01cc*/ 	.word	0x00000000
        /*01d0*/ 	.short	0x010a
        /*01d2*/ 	.byte	0x2a
	.zero		1


	//   ....[17]....
        /*01d4*/ 	.word	0x00001900
        /*01d8*/ 	.word	0x00000003
        /*01dc*/ 	.word	0x00000000
        /*01e0*/ 	.short	0x010a
        /*01e2*/ 	.byte	0x3f
	.zero		1


	//   ....[18]....
        /*01e4*/ 	.word	0x00001940
        /*01e8*/ 	.word	0x00000003
        /*01ec*/ 	.word	0x00000000
        /*01f0*/ 	.short	0x010a
        /*01f2*/ 	.byte	0x3f
	.zero		1


	//   ....[19]....
        /*01f4*/ 	.word	0x00001b40
        /*01f8*/ 	.word	0x000000ff
        /*01fc*/ 	.word	0x00000000
        /*0200*/ 	.short	0x010a
        /*0202*/ 	.byte	0x04
	.zero		1


	//   ....[20]....
        /*0204*/ 	.word	0x00001b80
        /*0208*/ 	.word	0x000000ff
        /*020c*/ 	.word	0x00000000
        /*0210*/ 	.short	0x010a
        /*0212*/ 	.byte	0x04
	.zero		1


	//   ....[21]....
        /*0214*/ 	.word	0x00001ce0
        /*0218*/ 	.word	0x00000005
        /*021c*/ 	.word	0x00000000
        /*0220*/ 	.short	0x0101
        /*0222*/ 	.byte	0x3f
	.zero		1


	//   ....[22]....
        /*0224*/ 	.word	0x00001de0
        /*0228*/ 	.word	0x00000040
        /*022c*/ 	.word	0x00000000
        /*0230*/ 	.short	0x0101
        /*0232*/ 	.byte	0x2f
	.zero		1


	//   ....[23]....
        /*0234*/ 	.word	0x00001ee0
        /*0238*/ 	.word	0x00000003
        /*023c*/ 	.word	0x00000000
        /*0240*/ 	.short	0x0101
        /*0242*/ 	.byte	0x3f
	.zero		1


	//   ....[24]....
        /*0244*/ 	.word	0x00001fa0
        /*0248*/ 	.word	0x0000003f
        /*024c*/ 	.word	0x00000010
        /*0250*/ 	.short	0x010a
        /*0252*/ 	.byte	0x2a
	.zero		1


	//   ....[25]....
        /*0254*/ 	.word	0x000043e0
        /*0258*/ 	.word	0x00000042
        /*025c*/ 	.word	0x00000000
        /*0260*/ 	.short	0x0101
        /*0262*/ 	.byte	0x2f
	.zero		1


	//   ....[26]....
        /*0264*/ 	.word	0x00004d90
        /*0268*/ 	.word	0x0000000c
        /*026c*/ 	.word	0x00000028
        /*0270*/ 	.short	0x010a
        /*0272*/ 	.byte	0x3f
	.zero		1


	//   ....[27]....
        /*0274*/ 	.word	0x00005150
        /*0278*/ 	.word	0x00000004
        /*027c*/ 	.word	0x00000088
        /*0280*/ 	.short	0x0101
        /*0282*/ 	.byte	0x3f
	.zero		1


	//   ....[28]....
        /*0284*/ 	.word	0x000058e0
        /*0288*/ 	.word	0x00000007
        /*028c*/ 	.word	0x00000000
        /*0290*/ 	.short	0x010a
        /*0292*/ 	.byte	0x3f
	.zero		1


	//   ....[29]....
        /*0294*/ 	.word	0x00005960
        /*0298*/ 	.word	0x00000009
        /*029c*/ 	.word	0x00000000
        /*02a0*/ 	.short	0x010a
        /*02a2*/ 	.byte	0x3f
	.zero		1


	//   ....[30]....
        /*02a4*/ 	.word	0x000059f0
        /*02a8*/ 	.word	0x00000006
        /*02ac*/ 	.word	0x00000000
        /*02b0*/ 	.short	0x010a
        /*02b2*/ 	.byte	0x3f
	.zero		1


	//   ....[31]....
        /*02b4*/ 	.word	0x00005a80
        /*02b8*/ 	.word	0x00000009
        /*02bc*/ 	.word	0x00000000
        /*02c0*/ 	.short	0x010a
        /*02c2*/ 	.byte	0x3f
	.zero		1


	//   ....[32]....
        /*02c4*/ 	.word	0x00005b10
        /*02c8*/ 	.word	0x00000003
        /*02cc*/ 	.word	0x00000000
        /*02d0*/ 	.short	0x010a
        /*02d2*/ 	.byte	0x3f
	.zero		1


	//   ....[33]....
        /*02d4*/ 	.word	0x00005b70
        /*02d8*/ 	.word	0x00000041
        /*02dc*/ 	.word	0x00000000
        /*02e0*/ 	.short	0x010a
        /*02e2*/ 	.byte	0x3f
	.zero		1


	//   ....[34]....
        /*02e4*/ 	.word	0x00005bc0
        /*02e8*/ 	.word	0x00000003
        /*02ec*/ 	.word	0x00000000
        /*02f0*/ 	.short	0x010a
        /*02f2*/ 	.byte	0x3f
	.zero		1


	//   ....[35]....
        /*02f4*/ 	.word	0x00005c20
        /*02f8*/ 	.word	0x00000005
        /*02fc*/ 	.word	0x00000000
        /*0300*/ 	.short	0x010a
        /*0302*/ 	.byte	0x3f
	.zero		1


	//   ....[36]....
        /*0304*/ 	.word	0x00005c70
        /*0308*/ 	.word	0x00000041
        /*030c*/ 	.word	0x00000010
        /*0310*/ 	.short	0x010a
        /*0312*/ 	.byte	0x3f
	.zero		1


	//   ....[37]....
        /*0314*/ 	.word	0x00005d40
        /*0318*/ 	.word	0x0000000c
        /*031c*/ 	.word	0x00000028
        /*0320*/ 	.short	0x010a
        /*0322*/ 	.byte	0x3f
	.zero		1


	//   ....[38]....
        /*0324*/ 	.word	0x00005e10
        /*0328*/ 	.word	0x00000007
        /*032c*/ 	.word	0x00000000
        /*0330*/ 	.short	0x010a
        /*0332*/ 	.byte	0x3f
	.zero		1


	//   ....[39]....
        /*0334*/ 	.word	0x00005e60
        /*0338*/ 	.word	0x00000009
        /*033c*/ 	.word	0x00000000
        /*0340*/ 	.short	0x010a
        /*0342*/ 	.byte	0x3f
	.zero		1


	//   ....[40]....
        /*0344*/ 	.word	0x00005eb0
        /*0348*/ 	.word	0x00000006
        /*034c*/ 	.word	0x00000000
        /*0350*/ 	.short	0x010a
        /*0352*/ 	.byte	0x3f
	.zero		1


	//   ....[41]....
        /*0354*/ 	.word	0x00005f00
        /*0358*/ 	.word	0x00000009
        /*035c*/ 	.word	0x00000000
        /*0360*/ 	.short	0x010a
        /*0362*/ 	.byte	0x3f
	.zero		1


	//----- nvinfo : EIATTR_NUM_MBARRIERS
	.align		4
.L_37:
        /*0364*/ 	.byte	0x03, 0x38
        /*0366*/ 	.short	0x0010


	//----- nvinfo : EIATTR_EXIT_INSTR_OFFSETS
	.align		4
        /*0368*/ 	.byte	0x04, 0x1c
        /*036a*/ 	.short	(.L_39 - .L_38)


	//   ....[0]....
.L_38:
        /*036c*/ 	.word	0x00001410


	//   ....[1]....
        /*0370*/ 	.word	0x00001470


	//   ....[2]....
        /*0374*/ 	.word	0x00004a70


	//   ....[3]....
        /*0378*/ 	.word	0x00004aa0


	//   ....[4]....
        /*037c*/ 	.word	0x00005b60


	//----- nvinfo : EIATTR_MAX_THREADS
	.align		4
.L_39:
        /*0380*/ 	.byte	0x04, 0x05
        /*0382*/ 	.short	(.L_41 - .L_40)
.L_40:
        /*0384*/ 	.word	0x00000180
        /*0388*/ 	.word	0x00000001
        /*038c*/ 	.word	0x00000001


	//----- nvinfo : EIATTR_CRS_STACK_SIZE
	.align		4
.L_41:
        /*0390*/ 	.byte	0x04, 0x1e
        /*0392*/ 	.short	(.L_43 - .L_42)
.L_42:
        /*0394*/ 	.word	0x00000000


	//----- nvinfo : EIATTR_CBANK_PARAM_SIZE
	.align		4
.L_43:
        /*0398*/ 	.byte	0x03, 0x19
        /*039a*/ 	.short	0x0470


	//----- nvinfo : EIATTR_PARAM_CBANK
	.align		4
        /*039c*/ 	.byte	0x04, 0x0a
        /*039e*/ 	.short	(.L_45 - .L_44)
	.align		4
.L_44:
        /*03a0*/ 	.word	index@(.nv.constant0._ZN7cutlass13device_kernelINS_4gemm6kernel13GemmUniversalIN4cute5tupleIJiiiiEEENS1_10collective13CollectiveMmaINS1_34MainloopSm90TmaGmmaWarpSpecializedILi5ENS5_IJNS4_1CILi2EEENSA_ILi1EEESC_EEENS1_32KernelTmaWarpSpecializedPingpongEEENS5_IJNSA_ILi64EEESG_NSA_ILi32EEEEEENS_6half_tENS5_IJlSC_lEEESJ_SK_NS4_8TiledMMAINS4_8MMA_AtomIJNS4_4SM904GMMA25MMA_64x64x16_F32F16F16_SSILNSO_5MajorE0ELSQ_0ELNSO_7ScaleInE1ELSR_1EEEEEENS4_6LayoutINS5_IJSC_SC_SC_EEENS5_IJNSA_ILi0EEESW_SW_EEEEENS5_IJNS4_10UnderscoreESZ_SZ_EEEEENS4_13SM90_TMA_LOADENS4_14ComposedLayoutINS4_7SwizzleILi2ELi4ELi3EEENS4_18smem_ptr_flag_bitsILi16EEENSU_INS5_IJNSA_ILi8EEESH_EEENS5_IJSH_SC_EEEEEEEvNS4_8identityENS4_23SM90_TMA_LOAD_MULTICASTES1C_vS1D_EENS_8epilogue10collective6detail29Sm90TmaWarpSpecializedAdapterINS1H_15DefaultEpilogueISJ_SK_SK_NS1G_6thread17LinearCombinationISJ_Li1EffLNS1L_9ScaleType4KindE0ELNS_15FloatRoundStyleE2ESJ_EENS1_15EpilogueDefaultEEEEEvvEEEEvNT_6ParamsE)
        /*03a4*/ 	.short	0x0210
        /*03a6*/ 	.short	0x0470


	//----- nvinfo : EIATTR_SW_WAR
	.align		4
.L_45:
        /*03a8*/ 	.byte	0x04, 0x36
        /*03aa*/ 	.short	(.L_47 - .L_46)
.L_46:
        /*03ac*/ 	.word	0x00000008
.L_47:


//--------------------- .nv.callgraph             --------------------------
	.section	.nv.callgraph,"",@"SHT_CUDA_CALLGRAPH"
	.align	4
	.sectionentsize	8
	.align		4
        /*0000*/ 	.word	0x00000000
	.align		4
        /*0004*/ 	.word	0xffffffff
	.align		4
        /*0008*/ 	.word	index@(_ZN7cutlass13device_kernelINS_4gemm6kernel13GemmUniversalIN4cute5tupleIJiiiiEEENS1_10collective13CollectiveMmaINS1_34MainloopSm90TmaGmmaWarpSpecializedILi5ENS5_IJNS4_1CILi2EEENSA_ILi1EEESC_EEENS1_32KernelTmaWarpSpecializedPingpongEEENS5_IJNSA_ILi64EEESG_NSA_ILi32EEEEEENS_6half_tENS5_IJlSC_lEEESJ_SK_NS4_8TiledMMAINS4_8MMA_AtomIJNS4_4SM904GMMA25MMA_64x64x16_F32F16F16_SSILNSO_5MajorE0ELSQ_0ELNSO_7ScaleInE1ELSR_1EEEEEENS4_6LayoutINS5_IJSC_SC_SC_EEENS5_IJNSA_ILi0EEESW_SW_EEEEENS5_IJNS4_10UnderscoreESZ_SZ_EEEEENS4_13SM90_TMA_LOADENS4_14ComposedLayoutINS4_7SwizzleILi2ELi4ELi3EEENS4_18smem_ptr_flag_bitsILi16EEENSU_INS5_IJNSA_ILi8EEESH_EEENS5_IJSH_SC_EEEEEEEvNS4_8identityENS4_23SM90_TMA_LOAD_MULTICASTES1C_vS1D_EENS_8epilogue10collective6detail29Sm90TmaWarpSpecializedAdapterINS1H_15DefaultEpilogueISJ_SK_SK_NS1G_6thread17LinearCombinationISJ_Li1EffLNS1L_9ScaleType4KindE0ELNS_15FloatRoundStyleE2ESJ_EENS1_15EpilogueDefaultEEEEEvvEEEEvNT_6ParamsE)
	.align		4
        /*000c*/ 	.word	index@(__assertfail)
	.align		4
        /*0010*/ 	.word	0x00000000
	.align		4
        /*0014*/ 	.word	0xfffffffe
	.align		4
        /*0018*/ 	.word	0x00000000
	.align		4
        /*001c*/ 	.word	0xfffffffd
	.align		4
        /*0020*/ 	.word	0x00000000
	.align		4
        /*0024*/ 	.word	0xfffffffc


//--------------------- .nv.constant4             --------------------------
	.section	.nv.constant4,"a",@progbits
	.align	8
	.align		8
.nv.constant4:
        /*0000*/ 	.dword	__assertfail
	.align		8
        /*0008*/ 	.dword	__unnamed_1
	.align		8
        /*0010*/ 	.dword	_ZN39_INTERNAL_bd121187_4_k_cu_ec39cf50_39634cuda3std3__45__cpo5beginE
	.align		8
        /*0018*/ 	.dword	_ZN39_INTERNAL_bd121187_4_k_cu_ec39cf50_39634cuda3std3__45__cpo3endE
	.align		8
        /*0020*/ 	.dword	_ZN39_INTERNAL_bd121187_4_k_cu_ec39cf50_39634cuda3std3__45__cpo6cbeginE
	.align		8
        /*0028*/ 	.dword	_ZN39_INTERNAL_bd121187_4_k_cu_ec39cf50_39634cuda3std3__45__cpo4cendE
	.align		8
        /*0030*/ 	.dword	_ZN39_INTERNAL_bd121187_4_k_cu_ec39cf50_39634cuda3std3__441_GLOBAL__N__bd121187_4_k_cu_ec39cf50_39636ignoreE
	.align		8
        /*0038*/ 	.dword	_ZN39_INTERNAL_bd121187_4_k_cu_ec39cf50_39634cuda3std3__419piecewise_constructE
	.align		8
        /*0040*/ 	.dword	_ZN39_INTERNAL_bd121187_4_k_cu_ec39cf50_39634cuda3std3__48in_placeE
	.align		8
        /*0048*/ 	.dword	_ZN39_INTERNAL_bd121187_4_k_cu_ec39cf50_39634cuda3std6ranges3__45__cpo4swapE
	.align		8
        /*0050*/ 	.dword	_ZN39_INTERNAL_bd121187_4_k_cu_ec39cf50_39634cuda3std6ranges3__45__cpo9iter_moveE
	.align		8
        /*0058*/ 	.dword	_ZN39_INTERNAL_bd121187_4_k_cu_ec39cf50_39634cute7productE
	.align		8
        /*0060*/ 	.dword	_ZN39_INTERNAL_bd121187_4_k_cu_ec39cf50_39634cute1_E
	.align		8
        /*0068*/ 	.dword	$str$22
	.align		8
        /*0070*/ 	.dword	$str$23


//--------------------- .text._ZN7cutlass13device_kernelINS_4gemm6kernel13GemmUniversalIN4cute5tupleIJiiiiEEENS1_10collective13CollectiveMmaINS1_34MainloopSm90TmaGmmaWarpSpecializedILi5ENS5_IJNS4_1CILi2EEENSA_ILi1EEESC_EEENS1_32KernelTmaWarpSpecializedPingpongEEENS5_IJNSA_ILi64EEESG_NSA_ILi32EEEEEENS_6half_tENS5_IJlSC_lEEESJ_SK_NS4_8TiledMMAINS4_8MMA_AtomIJNS4_4SM904GMMA25MMA_64x64x16_F32F16F16_SSILNSO_5MajorE0ELSQ_0ELNSO_7ScaleInE1ELSR_1EEEEEENS4_6LayoutINS5_IJSC_SC_SC_EEENS5_IJNSA_ILi0EEESW_SW_EEEEENS5_IJNS4_10UnderscoreESZ_SZ_EEEEENS4_13SM90_TMA_LOADENS4_14ComposedLayoutINS4_7SwizzleILi2ELi4ELi3EEENS4_18smem_ptr_flag_bitsILi16EEENSU_INS5_IJNSA_ILi8EEESH_EEENS5_IJSH_SC_EEEEEEEvNS4_8identityENS4_23SM90_TMA_LOAD_MULTICASTES1C_vS1D_EENS_8epilogue10collective6detail29Sm90TmaWarpSpecializedAdapterINS1H_15DefaultEpilogueISJ_SK_SK_NS1G_6thread17LinearCombinationISJ_Li1EffLNS1L_9ScaleType4KindE0ELNS_15FloatRoundStyleE2ESJ_EENS1_15EpilogueDefaultEEEEEvvEEEEvNT_6ParamsE --------------------------
	.section	.text._ZN7cutlass13device_kernelINS_4gemm6kernel13GemmUniversalIN4cute5tupleIJiiiiEEENS1_10collective13CollectiveMmaINS1_34MainloopSm90TmaGmmaWarpSpecializedILi5ENS5_IJNS4_1CILi2EEENSA_ILi1EEESC_EEENS1_32KernelTmaWarpSpecializedPingpongEEENS5_IJNSA_ILi64EEESG_NSA_ILi32EEEEEENS_6half_tENS5_IJlSC_lEEESJ_SK_NS4_8TiledMMAINS4_8MMA_AtomIJNS4_4SM904GMMA25MMA_64x64x16_F32F16F16_SSILNSO_5MajorE0ELSQ_0ELNSO_7ScaleInE1ELSR_1EEEEEENS4_6LayoutINS5_IJSC_SC_SC_EEENS5_IJNSA_ILi0EEESW_SW_EEEEENS5_IJNS4_10UnderscoreESZ_SZ_EEEEENS4_13SM90_TMA_LOADENS4_14ComposedLayoutINS4_7SwizzleILi2ELi4ELi3EEENS4_18smem_ptr_flag_bitsILi16EEENSU_INS5_IJNSA_ILi8EEESH_EEENS5_IJSH_SC_EEEEEEEvNS4_8identityENS4_23SM90_TMA_LOAD_MULTICASTES1C_vS1D_EENS_8epilogue10collective6detail29Sm90TmaWarpSpecializedAdapterINS1H_15DefaultEpilogueISJ_SK_SK_NS1G_6thread17LinearCombinationISJ_Li1EffLNS1L_9ScaleType4KindE0ELNS_15FloatRoundStyleE2ESJ_EENS1_15EpilogueDefaultEEEEEvvEEEEvNT_6ParamsE,"ax",@progbits
	.align	128
.text._ZN7cutlass13device_kernelINS_4gemm6kernel13GemmUniversalIN4cute5tupleIJiiiiEEENS1_10collective13CollectiveMmaINS1_34MainloopSm90TmaGmmaWarpSpecializedILi5ENS5_IJNS4_1CILi2EEENSA_ILi1EEESC_EEENS1_32KernelTmaWarpSpecializedPingpongEEENS5_IJNSA_ILi64EEESG_NSA_ILi32EEEEEENS_6half_tENS5_IJlSC_lEEESJ_SK_NS4_8TiledMMAINS4_8MMA_AtomIJNS4_4SM904GMMA25MMA_64x64x16_F32F16F16_SSILNSO_5MajorE0ELSQ_0ELNSO_7ScaleInE1ELSR_1EEEEEENS4_6LayoutINS5_IJSC_SC_SC_EEENS5_IJNSA_ILi0EEESW_SW_EEEEENS5_IJNS4_10UnderscoreESZ_SZ_EEEEENS4_13SM90_TMA_LOADENS4_14ComposedLayoutINS4_7SwizzleILi2ELi4ELi3EEENS4_18smem_ptr_flag_bitsILi16EEENSU_INS5_IJNSA_ILi8EEESH_EEENS5_IJSH_SC_EEEEEEEvNS4_8identityENS4_23SM90_TMA_LOAD_MULTICASTES1C_vS1D_EENS_8epilogue10collective6detail29Sm90TmaWarpSpecializedAdapterINS1H_15DefaultEpilogueISJ_SK_SK_NS1G_6thread17LinearCombinationISJ_Li1EffLNS1L_9ScaleType4KindE0ELNS_15FloatRoundStyleE2ESJ_EENS1_15EpilogueDefaultEEEEEvvEEEEvNT_6ParamsE:
        .type           _ZN7cutlass13device_kernelINS_4gemm6kernel13GemmUniversalIN4cute5tupleIJiiiiEEENS1_10collective13CollectiveMmaINS1_34MainloopSm90TmaGmmaWarpSpecializedILi5ENS5_IJNS4_1CILi2EEENSA_ILi1EEESC_EEENS1_32KernelTmaWarpSpecializedPingpongEEENS5_IJNSA_ILi64EEESG_NSA_ILi32EEEEEENS_6half_tENS5_IJlSC_lEEESJ_SK_NS4_8TiledMMAINS4_8MMA_AtomIJNS4_4SM904GMMA25MMA_64x64x16_F32F16F16_SSILNSO_5MajorE0ELSQ_0ELNSO_7ScaleInE1ELSR_1EEEEEENS4_6LayoutINS5_IJSC_SC_SC_EEENS5_IJNSA_ILi0EEESW_SW_EEEEENS5_IJNS4_10UnderscoreESZ_SZ_EEEEENS4_13SM90_TMA_LOADENS4_14ComposedLayoutINS4_7SwizzleILi2ELi4ELi3EEENS4_18smem_ptr_flag_bitsILi16EEENSU_INS5_IJNSA_ILi8EEESH_EEENS5_IJSH_SC_EEEEEEEvNS4_8identityENS4_23SM90_TMA_LOAD_MULTICASTES1C_vS1D_EENS_8epilogue10collective6detail29Sm90TmaWarpSpecializedAdapterINS1H_15DefaultEpilogueISJ_SK_SK_NS1G_6thread17LinearCombinationISJ_Li1EffLNS1L_9ScaleType4KindE0ELNS_15FloatRoundStyleE2ESJ_EENS1_15EpilogueDefaultEEEEEvvEEEEvNT_6ParamsE,@function
        .size           _ZN7cutlass13device_kernelINS_4gemm6kernel13GemmUniversalIN4cute5tupleIJiiiiEEENS1_10collective13CollectiveMmaINS1_34MainloopSm90TmaGmmaWarpSpecializedILi5ENS5_IJNS4_1CILi2EEENSA_ILi1EEESC_EEENS1_32KernelTmaWarpSpecializedPingpongEEENS5_IJNSA_ILi64EEESG_NSA_ILi32EEEEEENS_6half_tENS5_IJlSC_lEEESJ_SK_NS4_8TiledMMAINS4_8MMA_AtomIJNS4_4SM904GMMA25MMA_64x64x16_F32F16F16_SSILNSO_5MajorE0ELSQ_0ELNSO_7ScaleInE1ELSR_1EEEEEENS4_6LayoutINS5_IJSC_SC_SC_EEENS5_IJNSA_ILi0EEESW_SW_EEEEENS5_IJNS4_10UnderscoreESZ_SZ_EEEEENS4_13SM90_TMA_LOADENS4_14ComposedLayoutINS4_7SwizzleILi2ELi4ELi3EEENS4_18smem_ptr_flag_bitsILi16EEENSU_INS5_IJNSA_ILi8EEESH_EEENS5_IJSH_SC_EEEEEEEvNS4_8identityENS4_23SM90_TMA_LOAD_MULTICASTES1C_vS1D_EENS_8epilogue10collective6detail29Sm90TmaWarpSpecializedAdapterINS1H_15DefaultEpilogueISJ_SK_SK_NS1G_6thread17LinearCombinationISJ_Li1EffLNS1L_9ScaleType4KindE0ELNS_15FloatRoundStyleE2ESJ_EENS1_15EpilogueDefaultEEEEEvvEEEEvNT_6ParamsE,(.L_x_139 - _ZN7cutlass13device_kernelINS_4gemm6kernel13GemmUniversalIN4cute5tupleIJiiiiEEENS1_10collective13CollectiveMmaINS1_34MainloopSm90TmaGmmaWarpSpecializedILi5ENS5_IJNS4_1CILi2EEENSA_ILi1EEESC_EEENS1_32KernelTmaWarpSpecializedPingpongEEENS5_IJNSA_ILi64EEESG_NSA_ILi32EEEEEENS_6half_tENS5_IJlSC_lEEESJ_SK_NS4_8TiledMMAINS4_8MMA_AtomIJNS4_4SM904GMMA25MMA_64x64x16_F32F16F16_SSILNSO_5MajorE0ELSQ_0ELNSO_7ScaleInE1ELSR_1EEEEEENS4_6LayoutINS5_IJSC_SC_SC_EEENS5_IJNSA_ILi0EEESW_SW_EEEEENS5_IJNS4_10UnderscoreESZ_SZ_EEEEENS4_13SM90_TMA_LOADENS4_14ComposedLayoutINS4_7SwizzleILi2ELi4ELi3EEENS4_18smem_ptr_flag_bitsILi16EEENSU_INS5_IJNSA_ILi8EEESH_EEENS5_IJSH_SC_EEEEEEEvNS4_8identityENS4_23SM90_TMA_LOAD_MULTICASTES1C_vS1D_EENS_8epilogue10collective6detail29Sm90TmaWarpSpecializedAdapterINS1H_15DefaultEpilogueISJ_SK_SK_NS1G_6thread17LinearCombinationISJ_Li1EffLNS1L_9ScaleType4KindE0ELNS_15FloatRoundStyleE2ESJ_EENS1_15EpilogueDefaultEEEEEvvEEEEvNT_6ParamsE)
        .other          _ZN7cutlass13device_kernelINS_4gemm6kernel13GemmUniversalIN4cute5tupleIJiiiiEEENS1_10collective13CollectiveMmaINS1_34MainloopSm90TmaGmmaWarpSpecializedILi5ENS5_IJNS4_1CILi2EEENSA_ILi1EEESC_EEENS1_32KernelTmaWarpSpecializedPingpongEEENS5_IJNSA_ILi64EEESG_NSA_ILi32EEEEEENS_6half_tENS5_IJlSC_lEEESJ_SK_NS4_8TiledMMAINS4_8MMA_AtomIJNS4_4SM904GMMA25MMA_64x64x16_F32F16F16_SSILNSO_5MajorE0ELSQ_0ELNSO_7ScaleInE1ELSR_1EEEEEENS4_6LayoutINS5_IJSC_SC_SC_EEENS5_IJNSA_ILi0EEESW_SW_EEEEENS5_IJNS4_10UnderscoreESZ_SZ_EEEEENS4_13SM90_TMA_LOADENS4_14ComposedLayoutINS4_7SwizzleILi2ELi4ELi3EEENS4_18smem_ptr_flag_bitsILi16EEENSU_INS5_IJNSA_ILi8EEESH_EEENS5_IJSH_SC_EEEEEEEvNS4_8identityENS4_23SM90_TMA_LOAD_MULTICASTES1C_vS1D_EENS_8epilogue10collective6detail29Sm90TmaWarpSpecializedAdapterINS1H_15DefaultEpilogueISJ_SK_SK_NS1G_6thread17LinearCombinationISJ_Li1EffLNS1L_9ScaleType4KindE0ELNS_15FloatRoundStyleE2ESJ_EENS1_15EpilogueDefaultEEEEEvvEEEEvNT_6ParamsE,@"STO_CUDA_ENTRY STV_DEFAULT"
_ZN7cutlass13device_kernelINS_4gemm6kernel13GemmUniversalIN4cute5tupleIJiiiiEEENS1_10collective13CollectiveMmaINS1_34MainloopSm90TmaGmmaWarpSpecializedILi5ENS5_IJNS4_1CILi2EEENSA_ILi1EEESC_EEENS1_32KernelTmaWarpSpecializedPingpongEEENS5_IJNSA_ILi64EEESG_NSA_ILi32EEEEEENS_6half_tENS5_IJlSC_lEEESJ_SK_NS4_8TiledMMAINS4_8MMA_AtomIJNS4_4SM904GMMA25MMA_64x64x16_F32F16F16_SSILNSO_5MajorE0ELSQ_0ELNSO_7ScaleInE1ELSR_1EEEEEENS4_6LayoutINS5_IJSC_SC_SC_EEENS5_IJNSA_ILi0EEESW_SW_EEEEENS5_IJNS4_10UnderscoreESZ_SZ_EEEEENS4_13SM90_TMA_LOADENS4_14ComposedLayoutINS4_7SwizzleILi2ELi4ELi3EEENS4_18smem_ptr_flag_bitsILi16EEENSU_INS5_IJNSA_ILi8EEESH_EEENS5_IJSH_SC_EEEEEEEvNS4_8identityENS4_23SM90_TMA_LOAD_MULTICASTES1C_vS1D_EENS_8epilogue10collective6detail29Sm90TmaWarpSpecializedAdapterINS1H_15DefaultEpilogueISJ_SK_SK_NS1G_6thread17LinearCombinationISJ_Li1EffLNS1L_9ScaleType4KindE0ELNS_15FloatRoundStyleE2ESJ_EENS1_15EpilogueDefaultEEEEEvvEEEEvNT_6ParamsE:
[----:B------:R-:W0:Y:S02]  /*0000*/  LDC R1, c[0x0][0x28] ;  /* 0x00000a00ff017b82 */ /* 0x000e240000000800 */
[----:B0-----:R-:W-:Y:S01]  /*0010*/  VIADD R1, R1, 0xfffffff8 ;  /* 0xfffffff801017836 */ /* 0x001fe20000000000 */
[----:B------:R-:W0:Y:S01]  /*0020*/  S2R R4, SR_TID.X ;  /* 0x0000000000047919 */ /* 0x000e220000002100 */
[----:B------:R-:W-:Y:S01]  /*0030*/  ELECT P0, URZ, PT ;  /* 0x00000000003f782f */ /* 0x000fe20003800000 */
[----:B------:R-:W-:Y:S01]  /*0040*/  BSSY B0, `(.L_x_0) ;  /* 0x000000f000007945 */ /* 0x000fe20003800000 */
[--C-:B0-----:R-:W-:Y:S02]  /*0050*/  SHF.R.U32.HI R2, RZ, 0x5, R4.reuse ;  /* 0x00000005ff027819 */ /* 0x101fe40000011604 */
[----:B------:R-:W-:-:S03]  /*0060*/  SHF.R.U32.HI R7, RZ, 0x7, R4 ;  /* 0x00000007ff077819 */ /* 0x000fc60000011604 */
[----:B------:R-:W0:Y:S04]  /*0070*/  SHFL.IDX PT, R5, R2, RZ, 0x1f ;  /* 0x00001fff02057589 */ /* 0x000e2800000e0000 */
[----:B------:R1:W2:Y:S01]  /*0080*/  SHFL.IDX PT, R10, R7, RZ, 0x1f ;  /* 0x00001fff070a7589 */ /* 0x0002a200000e0000 */
[----:B0-----:R-:W-:-:S13]  /*0090*/  ISETP.NE.OR P0, PT, R5, RZ, !P0 ;  /* 0x000000ff0500720c */ /* 0x001fda0004705670 */
[----:B-12---:R-:W-:Y:S05]  /*00a0*/  @P0 BRA `(.L_x_1) ;  /* 0x0000000000200947 */ /* 0x006fea0003800000 */
[----:B------:R-:W-:Y:S02]  /*00b0*/  ULDC.64 UR4, c[0x0][0x198] ;  /* 0x0000660000047ab9 */ /* 0x000fe40000000a00 */
[----:B------:R-:W-:Y:S02]  /*00c0*/  UIADD3 UR6, UP0, UR4, 0xf0, URZ ;  /* 0x000000f004067890 */ /* 0x000fe4000ff1e03f */
[----:B------:R-:W-:Y:S02]  /*00d0*/  UIADD3 UR4, UP1, UR4, 0x1f0, URZ ;  /* 0x000001f004047890 */ /* 0x000fe4000ff3e03f */
[----:B------:R-:W-:Y:S02]  /*00e0*/  UIADD3.X UR7, URZ, UR5, URZ, UP0, !UPT ;  /* 0x000000053f077290 */ /* 0x000fe400087fe43f */
[----:B------:R-:W-:-:S07]  /*00f0*/  UIADD3.X UR5, URZ, UR5, URZ, UP1, !UPT ;  /* 0x000000053f057290 */ /* 0x000fce0008ffe43f */
[----:B------:R0:W-:Y:S02]  /*0100*/  UTMACCTL.PF [UR6] ;  /* 0x00000000060079b9 */ /* 0x0001e40008040000 */
[----:B------:R0:W-:Y:S02]  /*0110*/  UTMACCTL.PF [UR4] ;  /* 0x00000000040079b9 */ /* 0x0001e40008040000 */
[----:B0-----:R-:W-:Y:S01]  /*0120*/  NOP ;  /* 0x0000000000007918 */ /* 0x001fe20000000000 */
.L_x_1:
[----:B------:R-:W-:Y:S05]  /*0130*/  BSYNC B0 ;  /* 0x0000000000007941 */ /* 0x000fea0003800000 */
.L_x_0:
[----:B------:R-:W0:Y:S01]  /*0140*/  SHFL.IDX PT, R8, R2, RZ, 0x1f ;  /* 0x00001fff02087589 */ /* 0x000e2200000e0000 */
[----:B------:R-:W-:-:S04]  /*0150*/  SHF.R.S32.HI R3, RZ, 0x1f, R4 ;  /* 0x0000001fff037819 */ /* 0x000fc80000011404 */
[----:B------:R-:W-:Y:S02]  /*0160*/  LEA.HI R3, R3, R4, RZ, 0x7 ;  /* 0x0000000403037211 */ /* 0x000fe400078f38ff */
[----:B0-----:R-:W-:-:S13]  /*0170*/  ISETP.NE.AND P0, PT, R8, RZ, PT ;  /* 0x000000ff0800720c */ /* 0x001fda0003f05270 */
[----:B------:R-:W-:Y:S05]  /*0180*/  @P0 BRA `(.L_x_2) ;  /* 0x0000000000600947 */ /* 0x000fea0003800000 */
[----:B------:R-:W0:Y:S01]  /*0190*/  S2UR UR8, SR_CgaCtaId ;  /* 0x00000000000879c3 */ /* 0x000e220000008800 */
[----:B------:R-:W-:Y:S01]  /*01a0*/  UMOV UR4, 0x400 ;  /* 0x0000040000047882 */ /* 0x000fe20000000000 */
[----:B------:R-:W-:Y:S01]  /*01b0*/  UMOV UR5, 0x1 ;  /* 0x0000000100057882 */ /* 0x000fe20000000000 */
[----:B------:R-:W-:Y:S01]  /*01c0*/  UMOV UR6, 0x2 ;  /* 0x0000000200067882 */ /* 0x000fe20000000000 */
[----:B------:R-:W-:Y:S01]  /*01d0*/  ELECT P0, URZ, PT ;  /* 0x00000000003f782f */ /* 0x000fe20003800000 */
[----:B------:R-:W-:-:S04]  /*01e0*/  UIADD3 UR6, -UR6, 0x100000, URZ ;  /* 0x0010000006067890 */ /* 0x000fc8000fffe13f */
[----:B------:R-:W-:Y:S02]  /*01f0*/  USHF.L.U32 UR7, UR6, 0xb, URZ ;  /* 0x0000000b06077899 */ /* 0x000fe4000800063f */
[----:B------:R-:W-:Y:S02]  /*0200*/  USHF.L.U32 UR6, UR6, 0x1, URZ ;  /* 0x0000000106067899 */ /* 0x000fe4000800063f */
[----:B0-----:R-:W-:Y:S02]  /*0210*/  ULEA UR8, UR8, UR4, 0x18 ;  /* 0x0000000408087291 */ /* 0x001fe4000f8ec03f */
[----:B------:R-:W-:-:S04]  /*0220*/  UIADD3 UR4, -UR5, 0x100000, URZ ;  /* 0x0010000005047890 */ /* 0x000fc8000fffe13f */
[----:B------:R-:W-:Y:S02]  /*0230*/  USHF.L.U32 UR5, UR4, 0xb, URZ ;  /* 0x0000000b04057899 */ /* 0x000fe4000800063f */
[----:B------:R-:W-:Y:S01]  /*0240*/  USHF.L.U32 UR4, UR4, 0x1, URZ ;  /* 0x0000000104047899 */ /* 0x000fe2000800063f */
[----:B------:R-:W0:Y:S11]  /*0250*/  FENCE.VIEW.ASYNC.S ;  /* 0x00000000000073c6 */ /* 0x000e360000000000 */
[----:B0-----:R0:W1:Y:S01]  /*0260*/  SYNCS.EXCH.64 URZ, [UR8], UR4 ;  /* 0x00000004083f75b2 */ /* 0x0010620008000100 */
[----:B------:R0:W2:Y:S01]  /*0270*/  SYNCS.EXCH.64 URZ, [UR8+0x28], UR6 ;  /* 0x00002806083f75b2 */ /* 0x0000a20008000100 */
[----:B------:R0:W3:Y:S01]  /*0280*/  SYNCS.EXCH.64 URZ, [UR8+0x8], UR4 ;  /* 0x00000804083f75b2 */ /* 0x0000e20008000100 */
[----:B------:R0:W4:Y:S01]  /*0290*/  SYNCS.EXCH.64 URZ, [UR8+0x30], UR6 ;  /* 0x00003006083f75b2 */ /* 0x0001220008000100 */
[----:B------:R0:W0:Y:S01]  /*02a0*/  SYNCS.EXCH.64 URZ, [UR8+0x10], UR4 ;  /* 0x00001004083f75b2 */ /* 0x0000220008000100 */
[----:B------:R0:W0:Y:S01]  /*02b0*/  SYNCS.EXCH.64 URZ, [UR8+0x38], UR6 ;  /* 0x00003806083f75b2 */ /* 0x0000220008000100 */
[----:B------:R0:W0:Y:S01]  /*02c0*/  SYNCS.EXCH.64 URZ, [UR8+0x18], UR4 ;  /* 0x00001804083f75b2 */ /* 0x0000220008000100 */
[----:B------:R0:W0:Y:S01]  /*02d0*/  SYNCS.EXCH.64 URZ, [UR8+0x40], UR6 ;  /* 0x00004006083f75b2 */ /* 0x0000220008000100 */
[----:B------:R0:W0:Y:S01]  /*02e0*/  SYNCS.EXCH.64 URZ, [UR8+0x20], UR4 ;  /* 0x00002004083f75b2 */ /* 0x0000220008000100 */
[----:B------:R0:W0:Y:S01]  /*02f0*/  SYNCS.EXCH.64 URZ, [UR8+0x48], UR6 ;  /* 0x00004806083f75b2 */ /* 0x0000220008000100 */
[----:B------:R-:W-:Y:S01]  /*0300*/  NOP ;  /* 0x0000000000007918 */ /* 0x000fe20000000000 */
.L_x_2:
[----:B------:R-:W5:Y:S01]  /*0310*/  SHFL.IDX PT, R13, R2, RZ, 0x1f ;  /* 0x00001fff020d7589 */ /* 0x000f6200000e0000 */
[----:B------:R-:W1:Y:S01]  /*0320*/  S2UR UR12, SR_CTAID.X ;  /* 0x00000000000c79c3 */ /* 0x000e620000002500 */
[----:B------:R-:W-:Y:S02]  /*0330*/  LOP3.LUT R3, R3, 0xffffff80, RZ, 0xc0, !PT ;  /* 0xffffff8003037812 */ /* 0x000fe400078ec0ff */
[----:B------:R-:W-:Y:S01]  /*0340*/  ELECT P0, URZ, PT ;  /* 0x00000000003f782f */ /* 0x000fe20003800000 */
[----:B------:R2:W3:Y:S01]  /*0350*/  SHFL.IDX PT, R12, R2, RZ, 0x1f ;  /* 0x00001fff020c7589 */ /* 0x0004e200000e0000 */
[----:B------:R-:W-:Y:S01]  /*0360*/  ELECT P1, URZ, PT ;  /* 0x00000000003f782f */ /* 0x000fe20003820000 */
[----:B------:R-:W-:Y:S01]  /*0370*/  NOP ;  /* 0x0000000000007918 */ /* 0x000fe20000000000 */
[----:B------:R-:W-:Y:S01]  /*0380*/  IMAD.IADD R3, R4, 0x1, -R3 ;  /* 0x0000000104037824 */ /* 0x000fe200078e0a03 */
[----:B------:R-:W4:Y:S01]  /*0390*/  S2R R6, SR_CTAID.Y ;  /* 0x0000000000067919 */ /* 0x000f220000002600 */
[----:B0-----:R-:W-:Y:S01]  /*03a0*/  ULDC UR4, c[0x0][0x150] ;  /* 0x0000540000047ab9 */ /* 0x001fe20000000800 */
[----:B------:R-:W0:Y:S01]  /*03b0*/  LDC R14, c[0x0][0x144] ;  /* 0x00005100ff0e7b82 */ /* 0x000e220000000800 */
[----:B------:R-:W-:Y:S01]  /*03c0*/  UMOV UR11, 0x80 ;  /* 0x00000080000b7882 */ /* 0x000fe20000000000 */
[----:B------:R-:W-:Y:S01]  /*03d0*/  SHF.R.S32.HI R0, RZ, 0x1f, R3 ;  /* 0x0000001fff007819 */ /* 0x000fe20000011403 */
[----:B------:R-:W-:Y:S01]  /*03e0*/  NOP ;  /* 0x0000000000007918 */ /* 0x000fe20000000000 */
[C---:B------:R-:W-:Y:S01]  /*03f0*/  VIADD R35, R10.reuse, 0xffffffff ;  /* 0xffffffff0a237836 */ /* 0x040fe20000000000 */
[----:B------:R-:W-:Y:S01]  /*0400*/  ISETP.NE.AND P4, PT, R10, RZ, PT ;  /* 0x000000ff0a00720c */ /* 0x000fe20003f85270 */
[----:B------:R-:W-:Y:S01]  /*0410*/  IMAD.MOV.U32 R57, RZ, RZ, 0x1 ;  /* 0x00000001ff397424 */ /* 0x000fe200078e00ff */
[----:B------:R-:W-:Y:S01]  /*0420*/  LEA.HI R9, R0, R3, RZ, 0x3 ;  /* 0x0000000300097211 */ /* 0x000fe200078f18ff */
[----:B------:R-:W0:Y:S01]  /*0430*/  LDC R15, c[0x0][0x140] ;  /* 0x00005000ff0f7b82 */ /* 0x000e220000000800 */
[----:B------:R-:W-:-:S02]  /*0440*/  ISETP.GE.U32.AND P6, PT, R35, 0x2, PT ;  /* 0x000000022300780c */ /* 0x000fc40003fc6070 */
[--C-:B------:R-:W-:Y:S02]  /*0450*/  SHF.R.S32.HI R11, RZ, 0x3, R9.reuse ;  /* 0x00000003ff0b7819 */ /* 0x100fe40000011409 */
[----:B--2---:R-:W-:Y:S02]  /*0460*/  SHF.R.S32.HI R2, RZ, 0x1f, R9 ;  /* 0x0000001fff027819 */ /* 0x004fe40000011409 */
[----:B------:R-:W-:Y:S01]  /*0470*/  SHF.R.S32.HI R9, RZ, 0x1f, R8 ;  /* 0x0000001fff097819 */ /* 0x000fe20000011408 */
[----:B------:R-:W2:Y:S01]  /*0480*/  LDC R25, c[0x0][0x148] ;  /* 0x00005200ff197b82 */ /* 0x000ea20000000800 */
[----:B-----5:R-:W-:Y:S02]  /*0490*/  ISETP.NE.OR P0, PT, R13, RZ, !P0 ;  /* 0x000000ff0d00720c */ /* 0x020fe40004705670 */
[----:B-1----:R-:W-:Y:S02]  /*04a0*/  I2FP.F32.U32 R13, UR12 ;  /* 0x0000000c000d7c45 */ /* 0x002fe40008201000 */
[----:B------:R-:W-:-:S02]  /*04b0*/  LEA.HI R2, R2, R11, RZ, 0x2 ;  /* 0x0000000b02027211 */ /* 0x000fc400078f10ff */
[----:B------:R-:W-:Y:S01]  /*04c0*/  LEA.HI R9, R9, R8, RZ, 0x2 ;  /* 0x0000000809097211 */ /* 0x000fe200078f10ff */
[----:B------:R-:W-:Y:S01]  /*04d0*/  FMUL R13, R13, UR4 ;  /* 0x000000040d0d7c20 */ /* 0x000fe20008400000 */
[----:B---3--:R-:W-:Y:S01]  /*04e0*/  ISETP.NE.OR P1, PT, R12, RZ, !P1 ;  /* 0x000000ff0c00720c */ /* 0x008fe20004f25670 */
[----:B------:R-:W-:Y:S01]  /*04f0*/  ULDC UR4, c[0x0][0x154] ;  /* 0x0000550000047ab9 */ /* 0x000fe20000000800 */
[----:B------:R-:W-:Y:S02]  /*0500*/  LOP3.LUT R12, R2, 0xfffffffc, RZ, 0xc0, !PT ;  /* 0xfffffffc020c7812 */ /* 0x000fe400078ec0ff */
[----:B------:R-:W-:Y:S01]  /*0510*/  LOP3.LUT R9, R9, 0x3ffffffc, RZ, 0xc0, !PT ;  /* 0x3ffffffc09097812 */ /* 0x000fe200078ec0ff */
[----:B------:R-:W1:Y:S01]  /*0520*/  F2I.U32.TRUNC.NTZ R13, R13 ;  /* 0x0000000d000d7305 */ /* 0x000e62000020f000 */
[----:B------:R-:W-:Y:S01]  /*0530*/  SHF.R.S32.HI R2, RZ, 0x1f, R5 ;  /* 0x0000001fff027819 */ /* 0x000fe20000011405 */
[----:B------:R-:W-:Y:S01]  /*0540*/  IMAD.IADD R12, R11, 0x1, -R12 ;  /* 0x000000010b0c7824 */ /* 0x000fe200078e0a0c */
[----:B------:R-:W-:Y:S01]  /*0550*/  VOTEU.ALL UP1, P0 ;  /* 0x00000000003f7886 */ /* 0x000fe20000020000 */
[----:B------:R-:W-:Y:S01]  /*0560*/  IMAD.IADD R9, R8, 0x1, -R9 ;  /* 0x0000000108097824 */ /* 0x000fe200078e0a09 */
[----:B------:R-:W-:Y:S01]  /*0570*/  LEA.HI R2, R2, R5, RZ, 0x2 ;  /* 0x0000000502027211 */ /* 0x000fe200078f10ff */
[----:B------:R-:W-:Y:S01]  /*0580*/  VOTEU.ALL UP0, P0 ;  /* 0x00000000003f7886 */ /* 0x000fe20000000000 */
[----:B----4-:R-:W-:Y:S01]  /*0590*/  I2FP.F32.U32 R8, R6 ;  /* 0x0000000600087245 */ /* 0x010fe20000201000 */
[----:B------:R-:W-:Y:S01]  /*05a0*/  IMAD R9, R9, 0x4, R12 ;  /* 0x0000000409097824 */ /* 0x000fe200078e020c */
[----:B------:R-:W-:Y:S01]  /*05b0*/  LOP3.LUT R2, R2, 0xfffffffc, RZ, 0xc0, !PT ;  /* 0xfffffffc02027812 */ /* 0x000fe200078ec0ff */
[----:B------:R-:W-:Y:S01]  /*05c0*/  VOTEU.ALL UP2, P1 ;  /* 0x00000000003f7886 */ /* 0x000fe20000840000 */
[----:B------:R-:W3:Y:S01]  /*05d0*/  @!UP1 S2UR UR7, SR_CgaCtaId ;  /* 0x00000000000799c3 */ /* 0x000ee20000008800 */
[----:B------:R-:W-:Y:S01]  /*05e0*/  FMUL R8, R8, UR4 ;  /* 0x0000000408087c20 */ /* 0x000fe20008400000 */
[----:B------:R-:W-:Y:S01]  /*05f0*/  IMAD.SHL.U32 R56, R9, 0x4, RZ ;  /* 0x0000000409387824 */ /* 0x000fe200078e00ff */
[----:B------:R-:W-:Y:S01]  /*0600*/  UMOV UR4, 0x20 ;  /* 0x0000002000047882 */ /* 0x000fe20000000000 */
[----:B------:R-:W-:Y:S01]  /*0610*/  IMAD.IADD R5, R5, 0x1, -R2 ;  /* 0x0000000105057824 */ /* 0x000fe200078e0a02 */
[----:B------:R-:W-:Y:S01]  /*0620*/  LEA.HI R2, R9, R9, RZ, 0x1 ;  /* 0x0000000909027211 */ /* 0x000fe200078f08ff */
[----:B-1----:R-:W-:Y:S01]  /*0630*/  IMAD.MOV R13, RZ, RZ, -R13 ;  /* 0x000000ffff0d7224 */ /* 0x002fe200078e0a0d */
[----:B------:R-:W1:Y:S01]  /*0640*/  F2I.U32.TRUNC.NTZ R8, R8 ;  /* 0x0000000800087305 */ /* 0x000e62000020f000 */
[----:B------:R-:W4:Y:S01]  /*0650*/  @!UP2 S2UR UR10, SR_CgaCtaId ;  /* 0x00000000000aa9c3 */ /* 0x000f220000008800 */
[----:B------:R-:W-:Y:S01]  /*0660*/  LOP3.LUT R2, R2, 0xfffffffe, RZ, 0xc0, !PT ;  /* 0xfffffffe02027812 */ /* 0x000fe200078ec0ff */
[----:B0-----:R-:W-:Y:S01]  /*0670*/  IMAD R21, R14, R13, UR12 ;  /* 0x0000000c0e157e24 */ /* 0x001fe2000f8e020d */
[----:B------:R-:W-:Y:S01]  /*0680*/  @!UP1 UMOV UR6, 0x400 ;  /* 0x0000040000069882 */ /* 0x000fe20000000000 */
[----:B------:R-:W-:-:S04]  /*0690*/  @!UP1 UIADD3 UR4, -UR4, 0x100000, URZ ;  /* 0x0010000004049890 */ /* 0x000fc8000fffe13f */
[----:B------:R-:W-:Y:S02]  /*06a0*/  @!UP1 USHF.L.U32 UR5, UR4, 0xb, URZ ;  /* 0x0000000b04059899 */ /* 0x000fe4000800063f */
[----:B------:R-:W-:Y:S01]  /*06b0*/  @!UP1 USHF.L.U32 UR4, UR4, 0x1, URZ ;  /* 0x0000000104049899 */ /* 0x000fe2000800063f */
[C---:B------:R-:W-:Y:S01]  /*06c0*/  LOP3.LUT R56, R9.reuse, 0xc, R56, 0x78, !PT ;  /* 0x0000000c09387812 */ /* 0x040fe200078e7838 */
[----:B------:R-:W-:Y:S01]  /*06d0*/  IMAD.IADD R2, R9, 0x1, -R2 ;  /* 0x0000000109027824 */ /* 0x000fe200078e0a02 */
[----:B------:R-:W-:Y:S01]  /*06e0*/  @!UP2 UMOV UR9, 0x400 ;  /* 0x000004000009a882 */ /* 0x000fe20000000000 */
[----:B------:R-:W-:Y:S01]  /*06f0*/  VOTEU.ALL UP3, P1 ;  /* 0x00000000003f7886 */ /* 0x000fe20000860000 */
[----:B------:R-:W-:Y:S01]  /*0700*/  VOTEU.ALL UP4, P1 ;  /* 0x00000000003f7886 */ /* 0x000fe20000880000 */
[----:B------:R-:W-:Y:S01]  /*0710*/  VOTEU.ALL UP5, P1 ;  /* 0x00000000003f7886 */ /* 0x000fe200008a0000 */
[----:B------:R-:W-:Y:S01]  /*0720*/  ISETP.NE.AND P3, PT, R2, R21, PT ;  /* 0x000000150200720c */ /* 0x000fe20003f65270 */
[----:B------:R0:W0:Y:S01]  /*0730*/  SHFL.IDX PT, R14, R7, RZ, 0x1f ;  /* 0x00001fff070e7589 */ /* 0x00002200000e0000 */
[----:B------:R-:W-:Y:S01]  /*0740*/  ISETP.EQ.U32.AND P2, PT, R15, 0x1, PT ;  /* 0x000000010f00780c */ /* 0x000fe20003f42070 */
[----:B-1----:R-:W-:Y:S01]  /*0750*/  IMAD.MOV R20, RZ, RZ, -R8 ;  /* 0x000000ffff147224 */ /* 0x002fe200078e0a08 */
[----:B---3--:R-:W-:-:S02]  /*0760*/  @!UP1 ULEA UR8, UR7, UR6, 0x18 ;  /* 0x0000000607089291 */ /* 0x008fc4000f8ec03f */
[----:B------:R-:W-:-:S04]  /*0770*/  @!UP2 UIADD3 UR6, -UR11, 0x100000, URZ ;  /* 0x001000000b06a890 */ /* 0x000fc8000fffe13f */
[----:B------:R-:W-:Y:S02]  /*0780*/  @!UP2 USHF.L.U32 UR7, UR6, 0xb, URZ ;  /* 0x0000000b0607a899 */ /* 0x000fe4000800063f */
[----:B------:R-:W-:Y:S01]  /*0790*/  @!UP2 USHF.L.U32 UR6, UR6, 0x1, URZ ;  /* 0x000000010606a899 */ /* 0x000fe2000800063f */
[----:B--2---:R-:W-:Y:S01]  /*07a0*/  IMAD R9, R25, R20, R6 ;  /* 0x0000001419097224 */ /* 0x004fe200078e0206 */
[----:B------:R-:W-:Y:S01]  /*07b0*/  VOTEU.ALL UP1, P0 ;  /* 0x00000000003f7886 */ /* 0x000fe20000020000 */
[----:B------:R-:W-:Y:S01]  /*07c0*/  LOP3.LUT P0, RZ, R3, 0x7, RZ, 0xc0, !PT ;  /* 0x0000000703ff7812 */ /* 0x000fe2000780c0ff */
[----:B----4-:R-:W-:Y:S01]  /*07d0*/  @!UP2 ULEA UR9, UR10, UR9, 0x18 ;  /* 0x000000090a09a291 */ /* 0x010fe2000f8ec03f */
[----:B------:R-:W-:Y:S01]  /*07e0*/  @P3 LEA.HI R2, R56, R56, RZ, 0x1 ;  /* 0x0000003838023211 */ /* 0x000fe200078f08ff */
[----:B------:R-:W-:Y:S01]  /*07f0*/  VOTEU.ALL UP2, P1 ;  /* 0x00000000003f7886 */ /* 0x000fe20000840000 */
[----:B------:R-:W-:Y:S01]  /*0800*/  ISETP.NE.AND P1, PT, R5, 0x3, PT ;  /* 0x000000030500780c */ /* 0x000fe20003f25270 */
[----:B------:R-:W1:Y:S02]  /*0810*/  FENCE.VIEW.ASYNC.S ;  /* 0x00000000000073c6 */ /* 0x000e640000000000 */
[----:B-1----:R1:W2:Y:S01]  /*0820*/  @!UP0 SYNCS.EXCH.64 URZ, [UR8+0x80], UR4 ;  /* 0x00008004083f85b2 */ /* 0x0022a20008000100 */
[----:B------:R-:W-:-:S02]  /*0830*/  @P3 SHF.R.S32.HI R2, RZ, 0x1, R2 ;  /* 0x00000001ff023819 */ /* 0x000fc40000011402 */
[----:B------:R-:W-:Y:S02]  /*0840*/  ISETP.EQ.OR P1, PT, R5, RZ, !P1 ;  /* 0x000000ff0500720c */ /* 0x000fe40004f22670 */
[----:B------:R-:W-:Y:S02]  /*0850*/  @P3 ISETP.NE.AND P5, PT, R2, R9, PT ;  /* 0x000000090200320c */ /* 0x000fe40003fa5270 */
[----:B------:R-:W-:Y:S02]  /*0860*/  ISETP.LT.U32.AND P0, PT, R56, 0x2, !P0 ;  /* 0x000000023800780c */ /* 0x000fe40004701070 */
[----:B------:R-:W-:Y:S02]  /*0870*/  ISETP.EQ.AND P1, PT, R10, RZ, P1 ;  /* 0x000000ff0a00720c */ /* 0x000fe40000f22270 */
[----:B------:R-:W-:Y:S02]  /*0880*/  SEL R2, RZ, 0x1, !P0 ;  /* 0x00000001ff027807 */ /* 0x000fe40004000000 */
[----:B------:R-:W-:-:S02]  /*0890*/  @P3 SEL R57, RZ, 0x1, P5 ;  /* 0x00000001ff393807 */ /* 0x000fc40002800000 */
[----:B------:R-:W-:Y:S01]  /*08a0*/  SEL R16, RZ, 0x1, !P1 ;  /* 0x00000001ff107807 */ /* 0x000fe20004800000 */
[----:B------:R1:W3:Y:S01]  /*08b0*/  @!UP1 SYNCS.EXCH.64 URZ, [UR8+0x88], UR4 ;  /* 0x00008804083f95b2 */ /* 0x0002e20008000100 */
[----:B------:R-:W-:Y:S01]  /*08c0*/  NOP ;  /* 0x0000000000007918 */ /* 0x000fe20000000000 */
[----:B------:R-:W-:Y:S02]  /*08d0*/  LOP3.LUT R57, R57, R2, RZ, 0xc0, !PT ;  /* 0x0000000239397212 */ /* 0x000fe400078ec0ff */
[----:B------:R-:W-:Y:S01]  /*08e0*/  SEL R16, R16, 0x2, P6 ;  /* 0x0000000210107807 */ /* 0x000fe20003000000 */
[----:B------:R1:W4:Y:S01]  /*08f0*/  @!UP2 SYNCS.EXCH.64 URZ, [UR9+0x60], UR6 ;  /* 0x00006006093fa5b2 */ /* 0x0003220008000100 */
[----:B------:R1:W0:Y:S01]  /*0900*/  @!UP3 SYNCS.EXCH.64 URZ, [UR9+0x68], UR6 ;  /* 0x00006806093fb5b2 */ /* 0x0002220008000100 */
[----:B------:R1:W0:Y:S01]  /*0910*/  @!UP4 SYNCS.EXCH.64 URZ, [UR9+0x70], UR6 ;  /* 0x00007006093fc5b2 */ /* 0x0002220008000100 */
[----:B------:R1:W0:Y:S01]  /*0920*/  @!UP5 SYNCS.EXCH.64 URZ, [UR9+0x78], UR6 ;  /* 0x00007806093fd5b2 */ /* 0x0002220008000100 */
[----:B------:R-:W-:Y:S01]  /*0930*/  NOP ;  /* 0x0000000000007918 */ /* 0x000fe20000000000 */
[----:B-12---:R-:W-:Y:S05]  /*0940*/  @!P2 BRA `(.L_x_3) ;  /* 0x000000000008a947 */ /* 0x006fea0003800000 */
[----:B0--34-:R-:W-:Y:S01]  /*0950*/  UCGABAR_ARV ;  /* 0x00000000000079c7 */ /* 0x019fe20008000000 */
[----:B------:R-:W-:Y:S05]  /*0960*/  BRA `(.L_x_4) ;  /* 0x0000000000047947 */ /* 0x000fea0003800000 */
.L_x_3:
[----:B0--34-:R-:W-:Y:S01]  /*0970*/  NOP ;  /* 0x0000000000007918 */ /* 0x019fe20000000000 */
.L_x_4:
[----:B------:R-:W-:Y:S01]  /*0980*/  ULDC.64 UR4, c[0x0][0x598] ;  /* 0x0001660000047ab9 */ /* 0x000fe20000000a00 */
[----:B------:R-:W-:Y:S01]  /*0990*/  ULDC.64 UR36, c[0x0][0x208] ;  /* 0x0000820000247ab9 */ /* 0x000fe20000000a00 */
[----:B------:R-:W-:-:S04]  /*09a0*/  ISETP.NE.U32.AND P0, PT, RZ, UR4, PT ;  /* 0x00000004ff007c0c */ /* 0x000fc8000bf05070 */
[----:B------:R-:W-:-:S13]  /*09b0*/  ISETP.NE.AND.EX P0, PT, RZ, UR5, PT, P0 ;  /* 0x00000005ff007c0c */ /* 0x000fda000bf05300 */
[----:B------:R-:W-:Y:S05]  /*09c0*/  @!P0 BRA `(.L_x_5) ;  /* 0x00000000001c8947 */ /* 0x000fea0003800000 */
[----:B------:R-:W0:Y:S02]  /*09d0*/  LDC.64 R8, c[0x0][0x598] ;  /* 0x00016600ff087b82 */ /* 0x000e240000000a00 */
[----:B0-----:R-:W2:Y:S02]  /*09e0*/  LDG.E.64 R8, desc[UR36][R8.64] ;  /* 0x0000002408087981 */ /* 0x001ea4000c1e1b00 */
[----:B--2---:R-:W-:-:S04]  /*09f0*/  ISETP.NE.U32.AND P0, PT, R8, RZ, PT ;  /* 0x000000ff0800720c */ /* 0x004fc80003f05070 */
[----:B------:R-:W-:-:S13]  /*0a00*/  ISETP.NE.AND.EX P0, PT, R9, RZ, PT, P0 ;  /* 0x000000ff0900720c */ /* 0x000fda0003f05300 */
[----:B------:R-:W-:Y:S05]  /*0a10*/  @!P0 BRA `(.L_x_5) ;  /* 0x0000000000088947 */ /* 0x000fea0003800000 */
[----:B------:R0:W5:Y:S01]  /*0a20*/  LD.E R58, desc[UR36][R8.64] ;  /* 0x00000024083a7980 */ /* 0x000162000c101900 */
[----:B------:R-:W-:Y:S05]  /*0a30*/  BRA `(.L_x_6) ;  /* 0x0000000000247947 */ /* 0x000fea0003800000 */
.L_x_5:
[----:B------:R-:W-:Y:S02]  /*0a40*/  ULDC.64 UR4, c[0x0][0x588] ;  /* 0x0001620000047ab9 */ /* 0x000fe40000000a00 */
[----:B------:R-:W-:-:S04]  /*0a50*/  ISETP.NE.U32.AND P0, PT, RZ, UR4, PT ;  /* 0x00000004ff007c0c */ /* 0x000fc8000bf05070 */
[----:B------:R-:W-:-:S13]  /*0a60*/  ISETP.NE.AND.EX P0, PT, RZ, UR5, PT, P0 ;  /* 0x00000005ff007c0c */ /* 0x000fda000bf05300 */
[----:B------:R-:W-:Y:S05]  /*0a70*/  @!P0 BRA `(.L_x_7) ;  /* 0x00000000000c8947 */ /* 0x000fea0003800000 */
[----:B------:R-:W0:Y:S02]  /*0a80*/  LDC.64 R58, c[0x0][0x588] ;  /* 0x00016200ff3a7b82 */ /* 0x000e240000000a00 */
[----:B0-----:R1:W5:Y:S01]  /*0a90*/  LDG.E R58, desc[UR36][R58.64] ;  /* 0x000000243a3a7981 */ /* 0x001362000c1e1900 */
[----:B------:R-:W-:Y:S05]  /*0aa0*/  BRA `(.L_x_6) ;  /* 0x0000000000087947 */ /* 0x000fea0003800000 */
.L_x_7:
[----:B------:R-:W-:Y:S02]  /*0ab0*/  ULDC UR4, c[0x0][0x580] ;  /* 0x0001600000047ab9 */ /* 0x000fe40000000800 */
[----:B------:R-:W-:-:S07]  /*0ac0*/  IMAD.U32 R58, RZ, RZ, UR4 ;  /* 0x00000004ff3a7e24 */ /* 0x000fce000f8e00ff */
.L_x_6:
[----:B------:R-:W-:Y:S02]  /*0ad0*/  ULDC.64 UR4, c[0x0][0x5a0] ;  /* 0x0001680000047ab9 */ /* 0x000fe40000000a00 */
[----:B------:R-:W-:-:S04]  /*0ae0*/  ISETP.NE.U32.AND P0, PT, RZ, UR4, PT ;  /* 0x00000004ff007c0c */ /* 0x000fc8000bf05070 */
[----:B------:R-:W-:-:S13]  /*0af0*/  ISETP.NE.AND.EX P0, PT, RZ, UR5, PT, P0 ;  /* 0x00000005ff007c0c */ /* 0x000fda000bf05300 */
[----:B------:R-:W-:Y:S05]  /*0b00*/  @!P0 BRA `(.L_x_8) ;  /* 0x00000000001c8947 */ /* 0x000fea0003800000 */
[----:B0-----:R-:W0:Y:S02]  /*0b10*/  LDC.64 R8, c[0x0][0x5a0] ;  /* 0x00016800ff087b82 */ /* 0x001e240000000a00 */
[----:B0-----:R-:W2:Y:S02]  /*0b20*/  LDG.E.64 R8, desc[UR36][R8.64] ;  /* 0x0000002408087981 */ /* 0x001ea4000c1e1b00 */
[----:B--2---:R-:W-:-:S04]  /*0b30*/  ISETP.NE.U32.AND P0, PT, R8, RZ, PT ;  /* 0x000000ff0800720c */ /* 0x004fc80003f05070 */
[----:B------:R-:W-:-:S13]  /*0b40*/  ISETP.NE.AND.EX P0, PT, R9, RZ, PT, P0 ;  /* 0x000000ff0900720c */ /* 0x000fda0003f05300 */
[----:B------:R-:W-:Y:S05]  /*0b50*/  @!P0 BRA `(.L_x_8) ;  /* 0x0000000000088947 */ /* 0x000fea0003800000 */
[----:B-1----:R0:W5:Y:S01]  /*0b60*/  LD.E R59, desc[UR36][R8.64] ;  /* 0x00000024083b7980 */ /* 0x002162000c101900 */
[----:B------:R-:W-:Y:S05]  /*0b70*/  BRA `(.L_x_9) ;  /* 0x0000000000247947 */ /* 0x000fea0003800000 */
.L_x_8:
[----:B------:R-:W-:Y:S02]  /*0b80*/  ULDC.64 UR4, c[0x0][0x590] ;  /* 0x0001640000047ab9 */ /* 0x000fe40000000a00 */
[----:B------:R-:W-:-:S04]  /*0b90*/  ISETP.NE.U32.AND P0, PT, RZ, UR4, PT ;  /* 0x00000004ff007c0c */ /* 0x000fc8000bf05070 */
[----:B------:R-:W-:-:S13]  /*0ba0*/  ISETP.NE.AND.EX P0, PT, RZ, UR5, PT, P0 ;  /* 0x00000005ff007c0c */ /* 0x000fda000bf05300 */
[----:B------:R-:W-:Y:S05]  /*0bb0*/  @!P0 BRA `(.L_x_10) ;  /* 0x00000000000c8947 */ /* 0x000fea0003800000 */
[----:B0-----:R-:W1:Y:S02]  /*0bc0*/  LDC.64 R8, c[0x0][0x590] ;  /* 0x00016400ff087b82 */ /* 0x001e640000000a00 */
[----:B-1----:R1:W5:Y:S01]  /*0bd0*/  LDG.E R59, desc[UR36][R8.64] ;  /* 0x00000024083b7981 */ /* 0x002362000c1e1900 */
[----:B------:R-:W-:Y:S05]  /*0be0*/  BRA `(.L_x_9) ;  /* 0x0000000000087947 */ /* 0x000fea0003800000 */
.L_x_10:
[----:B------:R-:W-:Y:S02]  /*0bf0*/  ULDC UR4, c[0x0][0x584] ;  /* 0x0001610000047ab9 */ /* 0x000fe40000000800 */
[----:B-1----:R-:W-:-:S07]  /*0c00*/  IMAD.U32 R59, RZ, RZ, UR4 ;  /* 0x00000004ff3b7e24 */ /* 0x002fce000f8e00ff */
.L_x_9:
[----:B------:R-:W2:Y:S01]  /*0c10*/  LDC R2, c[0x0][0x65c] ;  /* 0x00019700ff027b82 */ /* 0x000ea20000000800 */
[----:B------:R-:W-:Y:S01]  /*0c20*/  ULDC UR6, c[0x0][0x28c] ;  /* 0x0000a30000067ab9 */ /* 0x000fe20000000800 */
[----:B------:R-:W-:Y:S01]  /*0c30*/  ISETP.NE.AND P0, PT, R10, 0x2, PT ;  /* 0x000000020a00780c */ /* 0x000fe20003f05270 */
[----:B------:R-:W-:Y:S01]  /*0c40*/  UIADD3 UR6, UR6, 0x1f, URZ ;  /* 0x0000001f06067890 */ /* 0x000fe2000fffe03f */
[----:B01----:R-:W-:Y:S01]  /*0c50*/  IMAD.U32 R8, RZ, RZ, UR12 ;  /* 0x0000000cff087e24 */ /* 0x003fe2000f8e00ff */
[----:B------:R-:W-:Y:S01]  /*0c60*/  UMOV UR38, URZ ;  /* 0x0000003f00267c82 */ /* 0x000fe20008000000 */
[----:B------:R-:W-:Y:S01]  /*0c70*/  IMAD.MOV.U32 R9, RZ, RZ, RZ ;  /* 0x000000ffff097224 */ /* 0x000fe200078e00ff */
[----:B------:R-:W-:Y:S01]  /*0c80*/  USHF.R.S32.HI UR7, URZ, 0x1f, UR6 ;  /* 0x0000001f3f077899 */ /* 0x000fe20008011406 */
[----:B------:R-:W-:Y:S01]  /*0c90*/  UMOV UR39, URZ ;  /* 0x0000003f00277c82 */ /* 0x000fe20008000000 */
[----:B------:R-:W-:Y:S02]  /*0ca0*/  ULDC.64 UR8, c[0x0][0x650] ;  /* 0x0001940000087ab9 */ /* 0x000fe40000000a00 */
[----:B------:R-:W-:-:S04]  /*0cb0*/  ULEA.HI UR7, UR7, UR6, URZ, 0x5 ;  /* 0x0000000607077291 */ /* 0x000fc8000f8f283f */
[----:B------:R-:W-:Y:S01]  /*0cc0*/  USHF.R.S32.HI UR40, URZ, 0x5, UR7 ;  /* 0x000000053f287899 */ /* 0x000fe20008011407 */
[----:B--2---:R-:W-:-:S13]  /*0cd0*/  ISETP.NE.AND P1, PT, R2, 0x1, PT ;  /* 0x000000010200780c */ /* 0x004fda0003f25270 */
[----:B------:R-:W0:Y:S01]  /*0ce0*/  @P1 LDC R19, c[0x0][0x10] ;  /* 0x00000400ff131b82 */ /* 0x000e220000000800 */
[----:B------:R-:W-:Y:S02]  /*0cf0*/  @P1 IMAD.MOV.U32 R7, RZ, RZ, RZ ;  /* 0x000000ffff071224 */ /* 0x000fe400078e00ff */
[----:B------:R-:W-:-:S05]  /*0d00*/  @P1 IMAD.MOV.U32 R17, RZ, RZ, RZ ;  /* 0x000000ffff111224 */ /* 0x000fca00078e00ff */
[----:B------:R-:W1:Y:S01]  /*0d10*/  @!P1 LDC R11, c[0x0][0xc] ;  /* 0x00000300ff0b9b82 */ /* 0x000e620000000800 */
[----:B------:R-:W-:Y:S01]  /*0d20*/  ULDC UR4, c[0x0][0xc] ;  /* 0x0000030000047ab9 */ /* 0x000fe20000000800 */
[----:B------:R-:W-:Y:S02]  /*0d30*/  ULDC UR5, c[0x0][0x10] ;  /* 0x0000040000057ab9 */ /* 0x000fe40000000800 */
[----:B------:R-:W-:-:S04]  /*0d40*/  UIMAD.WIDE.U32 UR4, UR4, UR5, URZ ;  /* 0x00000005040472a5 */ /* 0x000fc8000f8e003f */
[----:B------:R-:W2:Y:S01]  /*0d50*/  LDC R2, c[0x0][0x14] ;  /* 0x00000500ff027b82 */ /* 0x000ea20000000800 */
[----:B0-----:R-:W-:-:S04]  /*0d60*/  @P1 IMAD.WIDE.U32 R18, R19, UR12, R6 ;  /* 0x0000000c13121c25 */ /* 0x001fc8000f8e0006 */
[----:B------:R-:W-:Y:S02]  /*0d70*/  @P1 IMAD.IADD R17, R19, 0x1, R17 ;  /* 0x0000000113111824 */ /* 0x000fe400078e0211 */
[----:B-1----:R-:W-:-:S04]  /*0d80*/  @!P1 IMAD.WIDE.U32 R8, R6, R11, R8 ;  /* 0x0000000b06089225 */ /* 0x002fc800078e0008 */
[----:B------:R-:W-:Y:S02]  /*0d90*/  @!P1 IMAD.MOV.U32 R18, RZ, RZ, R8 ;  /* 0x000000ffff129224 */ /* 0x000fe400078e0008 */
[----:B------:R-:W-:Y:S02]  /*0da0*/  @!P1 IMAD.MOV.U32 R17, RZ, RZ, R9 ;  /* 0x000000ffff119224 */ /* 0x000fe400078e0009 */
[----:B--2---:R-:W-:-:S04]  /*0db0*/  IMAD.WIDE.U32 R12, R2, UR4, RZ ;  /* 0x00000004020c7c25 */ /* 0x004fc8000f8e00ff */
[----:B------:R-:W-:Y:S01]  /*0dc0*/  IMAD R23, R2, UR5, RZ ;  /* 0x0000000502177c24 */ /* 0x000fe2000f8e02ff */
[----:B------:R0:W-:Y:S03]  /*0dd0*/  STL.64 [R1], R12 ;  /* 0x0000000c01007387 */ /* 0x0001e60000100a00 */
[----:B------:R-:W-:Y:S01]  /*0de0*/  IMAD.IADD R23, R13, 0x1, R23 ;  /* 0x000000010d177824 */ /* 0x000fe200078e0217 */
[----:B------:R-:W-:Y:S06]  /*0df0*/  @P0 BRA `(.L_x_11) ;  /* 0x0000000000200947 */ /* 0x000fec0003800000 */
[----:B------:R-:W-:Y:S01]  /*0e00*/  UISETP.GE.U32.AND UP0, UPT, UR40, 0x5, UPT ;  /* 0x000000052800788c */ /* 0x000fe2000bf06070 */
[----:B------:R-:W-:Y:S01]  /*0e10*/  IADD3 R18, P0, R18, R12, RZ ;  /* 0x0000000c12127210 */ /* 0x000fe20007f1e0ff */
[----:B------:R-:W-:Y:S01]  /*0e20*/  UIMAD.WIDE.U32 UR4, UR40, -0x33333333, URZ ;  /* 0xcccccccd280478a5 */ /* 0x000fe2000f8e003f */
[----:B------:R-:W-:-:S03]  /*0e30*/  UMOV UR39, URZ ;  /* 0x0000003f00277c82 */ /* 0x000fc60008000000 */
[----:B------:R-:W-:Y:S01]  /*0e40*/  USHF.R.U32.HI UR4, URZ, 0x2, UR5 ;  /* 0x000000023f047899 */ /* 0x000fe20008011605 */
[----:B------:R-:W-:-:S03]  /*0e50*/  IMAD.X R17, R23, 0x1, R17, P0 ;  /* 0x0000000117117824 */ /* 0x000fc600000e0611 */
[----:B------:R-:W-:Y:S02]  /*0e60*/  UIMAD UR38, UR4, -0x5, UR40 ;  /* 0xfffffffb042678a4 */ /* 0x000fe4000f8e0228 */
[----:B------:R-:W-:-:S12]  /*0e70*/  @UP0 ULOP3.LUT UR39, UR4, 0x1, URZ, 0xc0, !UPT ;  /* 0x0000000104270892 */ /* 0x000fd8000f8ec03f */
.L_x_11:
[----:B------:R-:W-:Y:S01]  /*0e80*/  ISETP.GE.U32.AND P0, PT, R18, UR8, PT ;  /* 0x0000000812007c0c */ /* 0x000fe2000bf06070 */
[----:B------:R-:W-:Y:S01]  /*0e90*/  IMAD.MOV.U32 R19, RZ, RZ, -0x1 ;  /* 0xffffffffff137424 */ /* 0x000fe200078e00ff */
[----:B------:R-:W-:Y:S01]  /*0ea0*/  PRMT R8, RZ, 0x7610, R8 ;  /* 0x00007610ff087816 */ /* 0x000fe20000000008 */
[----:B------:R-:W-:Y:S01]  /*0eb0*/  IMAD.MOV.U32 R22, RZ, RZ, -0x1 ;  /* 0xffffffffff167424 */ /* 0x000fe200078e00ff */
[----:B------:R-:W-:Y:S01]  /*0ec0*/  ISETP.GE.U32.AND.EX P0, PT, R17, UR9, PT, P0 ;  /* 0x0000000911007c0c */ /* 0x000fe2000bf06100 */
[----:B------:R-:W-:-:S12]  /*0ed0*/  IMAD.MOV.U32 R2, RZ, RZ, -0x1 ;  /* 0xffffffffff027424 */ /* 0x000fd800078e00ff */
[----:B------:R-:W-:Y:S05]  /*0ee0*/  @P0 BRA `(.L_x_12) ;  /* 0x00000004002c0947 */ /* 0x000fea0003800000 */
[----:B------:R-:W1:Y:S01]  /*0ef0*/  LDC.64 R26, c[0x0][0x628] ;  /* 0x00018a00ff1a7b82 */ /* 0x000e620000000a00 */
[----:B------:R-:W-:Y:S02]  /*0f00*/  IMAD.MOV.U32 R8, RZ, RZ, R18 ;  /* 0x000000ffff087224 */ /* 0x000fe400078e0012 */
[----:B------:R-:W-:-:S05]  /*0f10*/  IMAD.MOV.U32 R9, RZ, RZ, R17 ;  /* 0x000000ffff097224 */ /* 0x000fca00078e0011 */
[----:B------:R-:W2:Y:S08]  /*0f20*/  LDC R2, c[0x0][0x630] ;  /* 0x00018c00ff027b82 */ /* 0x000eb00000000800 */
[----:B------:R-:W3:Y:S01]  /*0f30*/  LDC.64 R28, c[0x0][0x620] ;  /* 0x00018800ff1c7b82 */ /* 0x000ee20000000a00 */
[----:B-1----:R-:W-:-:S04]  /*0f40*/  ISETP.NE.U32.AND P0, PT, R26, RZ, PT ;  /* 0x000000ff1a00720c */ /* 0x002fc80003f05070 */
[----:B------:R-:W-:-:S13]  /*0f50*/  ISETP.NE.AND.EX P0, PT, R27, RZ, PT, P0 ;  /* 0x000000ff1b00720c */ /* 0x000fda0003f05300 */
[----:B--23--:R-:W-:Y:S05]  /*0f60*/  @!P0 BRA `(.L_x_13) ;  /* 0x0000000000288947 */ /* 0x00cfea0003800000 */
[----:B0-----:R-:W0:Y:S02]  /*0f70*/  LDC R13, c[0x0][0x634] ;  /* 0x00018d00ff0d7b82 */ /* 0x001e240000000800 */
[----:B0-----:R-:W-:-:S05]  /*0f80*/  IADD3 R13, P0, R18, R13, RZ ;  /* 0x0000000d120d7210 */ /* 0x001fca0007f1e0ff */
[----:B------:R-:W-:-:S04]  /*0f90*/  IMAD.X R15, RZ, RZ, R17, P0 ;  /* 0x000000ffff0f7224 */ /* 0x000fc800000e0611 */
[----:B------:R-:W-:-:S04]  /*0fa0*/  IMAD.WIDE.U32 R8, R15, R26, RZ ;  /* 0x0000001a0f087225 */ /* 0x000fc800078e00ff */
[----:B------:R-:W-:-:S04]  /*0fb0*/  IMAD.WIDE.U32 R10, P0, R13, R27, R8 ;  /* 0x0000001b0d0a7225 */ /* 0x000fc80007800008 */
[----:B------:R-:W-:-:S04]  /*0fc0*/  IMAD.WIDE.U32 R8, R13, R26, RZ ;  /* 0x0000001a0d087225 */ /* 0x000fc800078e00ff */
[----:B------:R-:W-:Y:S01]  /*0fd0*/  IMAD.X R13, RZ, RZ, RZ, P0 ;  /* 0x000000ffff0d7224 */ /* 0x000fe200000e06ff */
[----:B------:R-:W-:Y:S01]  /*0fe0*/  IADD3 RZ, P0, R9, R10, RZ ;  /* 0x0000000a09ff7210 */ /* 0x000fe20007f1e0ff */
[----:B------:R-:W-:-:S04]  /*0ff0*/  IMAD.MOV.U32 R12, RZ, RZ, R11 ;  /* 0x000000ffff0c7224 */ /* 0x000fc800078e000b */
[----:B------:R-:W-:-:S08]  /*1000*/  IMAD.WIDE.U32.X R8, R15, R27, R12, P0 ;  /* 0x0000001b0f087225 */ /* 0x000fd000000e040c */
.L_x_13:
[----:B------:R-:W1:Y:S01]  /*1010*/  LDC.64 R32, c[0x0][0x640] ;  /* 0x00019000ff207b82 */ /* 0x000e620000000a00 */
[-C--:B------:R-:W-:Y:S01]  /*1020*/  SHF.R.U64 R30, R8, R2.reuse, R9 ;  /* 0x00000002081e7219 */ /* 0x080fe20000001209 */
[----:B------:R-:W-:Y:S01]  /*1030*/  IMAD.MOV.U32 R19, RZ, RZ, R17 ;  /* 0x000000ffff137224 */ /* 0x000fe200078e0011 */
[----:B------:R-:W-:Y:S01]  /*1040*/  SHF.R.U32.HI R2, RZ, R2, R9 ;  /* 0x00000002ff027219 */ /* 0x000fe20000011609 */
[----:B------:R-:W-:Y:S01]  /*1050*/  IMAD.MOV.U32 R26, RZ, RZ, 0x1 ;  /* 0x00000001ff1a7424 */ /* 0x000fe200078e00ff */
[----:B------:R-:W-:-:S03]  /*1060*/  IADD3 R11, P0, RZ, -R30, RZ ;  /* 0x8000001eff0b7210 */ /* 0x000fc60007f1e0ff */
[----:B------:R-:W2:Y:S02]  /*1070*/  LDC R10, c[0x0][0x618] ;  /* 0x00018600ff0a7b82 */ /* 0x000ea40000000800 */
[----:B------:R-:W-:-:S04]  /*1080*/  IMAD.X R9, RZ, RZ, ~R2, P0 ;  /* 0x000000ffff097224 */ /* 0x000fc800000e0e02 */
[-C--:B------:R-:W-:Y:S02]  /*1090*/  IMAD R2, R9, R28.reuse, RZ ;  /* 0x0000001c09027224 */ /* 0x080fe400078e02ff */
[----:B0-----:R-:W0:Y:S01]  /*10a0*/  LDC R13, c[0x0][0x608] ;  /* 0x00018200ff0d7b82 */ /* 0x001e220000000800 */
[----:B------:R-:W-:-:S04]  /*10b0*/  IMAD.WIDE.U32 R8, R11, R28, R18 ;  /* 0x0000001c0b087225 */ /* 0x000fc800078e0012 */
[----:B------:R-:W-:Y:S02]  /*10c0*/  IMAD R11, R11, R29, R2 ;  /* 0x0000001d0b0b7224 */ /* 0x000fe400078e0202 */
[----:B------:R-:W-:Y:S01]  /*10d0*/  IMAD.MOV.U32 R2, RZ, RZ, -0x1 ;  /* 0xffffffffff027424 */ /* 0x000fe200078e00ff */
[----:B------:R-:W3:Y:S01]  /*10e0*/  LDC R31, c[0x0][0x658] ;  /* 0x00019600ff1f7b82 */ /* 0x000ee20000000800 */
[----:B------:R-:W-:Y:S01]  /*10f0*/  IMAD.IADD R9, R9, 0x1, R11 ;  /* 0x0000000109097824 */ /* 0x000fe200078e020b */
[----:B-1----:R-:W-:-:S04]  /*1100*/  ISETP.NE.U32.AND P0, PT, R32, RZ, PT ;  /* 0x000000ff2000720c */ /* 0x002fc80003f05070 */
[----:B------:R-:W-:Y:S02]  /*1110*/  ISETP.NE.AND.EX P0, PT, R33, RZ, PT, P0 ;  /* 0x000000ff2100720c */ /* 0x000fe40003f05300 */
[----:B------:R-:W1:Y:S01]  /*1120*/  LDC R29, c[0x0][0x600] ;  /* 0x00018000ff1d7b82 */ /* 0x000e620000000800 */
[-CC-:B--2---:R-:W-:Y:S02]  /*1130*/  SHF.R.U64 R27, R8, R10.reuse, R9.reuse ;  /* 0x0000000a081b7219 */ /* 0x184fe40000001209 */
[----:B------:R-:W-:-:S05]  /*1140*/  SHF.R.U32.HI R8, RZ, R10, R9 ;  /* 0x0000000aff087219 */ /* 0x000fca0000011609 */
[----:B------:R-:W2:Y:S01]  /*1150*/  LDC R22, c[0x0][0x648] ;  /* 0x00019200ff167b82 */ /* 0x000ea20000000800 */
[-CC-:B0-----:R-:W-:Y:S02]  /*1160*/  SHF.R.U64 R34, R27, R13.reuse, R8.reuse ;  /* 0x0000000d1b227219 */ /* 0x181fe40000001208 */
[----:B------:R-:W-:-:S05]  /*1170*/  SHF.R.U32.HI R8, RZ, R13, R8 ;  /* 0x0000000dff087219 */ /* 0x000fca0000011608 */
[----:B------:R-:W0:Y:S01]  /*1180*/  LDC R24, c[0x0][0x638] ;  /* 0x00018e00ff187b82 */ /* 0x000e220000000800 */
[-CC-:B---3--:R-:W-:Y:S02]  /*1190*/  SHF.R.U64 R36, R34, R31.reuse, R8.reuse ;  /* 0x0000001f22247219 */ /* 0x188fe40000001208 */
[-C--:B------:R-:W-:Y:S02]  /*11a0*/  SHF.L.U32 R2, R2, R31.reuse, RZ ;  /* 0x0000001f02027219 */ /* 0x080fe400000006ff */
[----:B------:R-:W-:Y:S01]  /*11b0*/  SHF.R.U32.HI R9, RZ, R31, R8 ;  /* 0x0000001fff097219 */ /* 0x000fe20000011608 */
[----:B------:R-:W-:Y:S01]  /*11c0*/  IMAD.MOV.U32 R8, RZ, RZ, R36 ;  /* 0x000000ffff087224 */ /* 0x000fe200078e0024 */
[----:B------:R-:W-:Y:S01]  /*11d0*/  LOP3.LUT R15, RZ, R2, RZ, 0x33, !PT ;  /* 0x00000002ff0f7212 */ /* 0x000fe200078e33ff */
[----:B------:R-:W3:Y:S01]  /*11e0*/  LDC R28, c[0x0][0x610] ;  /* 0x00018400ff1c7b82 */ /* 0x000ee20000000800 */
[----:B------:R-:W-:Y:S05]  /*11f0*/  @!P0 BRA `(.L_x_14) ;  /* 0x0000000000288947 */ /* 0x000fea0003800000 */
[----:B------:R-:W4:Y:S02]  /*1200*/  LDC R13, c[0x0][0x64c] ;  /* 0x00019300ff0d7b82 */ /* 0x000f240000000800 */
[----:B----4-:R-:W-:-:S05]  /*1210*/  IADD3 R13, P0, R36, R13, RZ ;  /* 0x0000000d240d7210 */ /* 0x010fca0007f1e0ff */
        /* <DEDUP_REMOVED lines=8> */
.L_x_14:
[----:B--2---:R-:W-:Y:S01]  /*12a0*/  SHF.R.U64 R7, R8, R22, R9 ;  /* 0x0000001608077219 */ /* 0x004fe20000001209 */
[----:B-1----:R-:W-:Y:S01]  /*12b0*/  VIADD R8, R29, 0xffffffff ;  /* 0xffffffff1d087836 */ /* 0x002fe20000000000 */
[----:B------:R-:W-:Y:S01]  /*12c0*/  SHF.L.U32 R2, R26, R31, RZ ;  /* 0x0000001f1a027219 */ /* 0x000fe200000006ff */
[----:B------:R-:W-:Y:S01]  /*12d0*/  @P1 IMAD R21, R25, R20, R6 ;  /* 0x0000001419151224 */ /* 0x000fe200078e0206 */
[----:B------:R-:W-:Y:S01]  /*12e0*/  LOP3.LUT R15, R34, R15, RZ, 0xc0, !PT ;  /* 0x0000000f220f7212 */ /* 0x000fe200078ec0ff */
[----:B------:R-:W-:Y:S01]  /*12f0*/  IMAD.MOV R9, RZ, RZ, -R7 ;  /* 0x000000ffff097224 */ /* 0x000fe200078e0a07 */
[----:B------:R-:W-:-:S03]  /*1300*/  LOP3.LUT R8, R27, R8, RZ, 0xc0, !PT ;  /* 0x000000081b087212 */ /* 0x000fc600078ec0ff */
[----:B------:R-:W-:Y:S02]  /*1310*/  IMAD R6, R2, R7, R15 ;  /* 0x0000000702067224 */ /* 0x000fe400078e020f */
[----:B0-----:R-:W-:Y:S02]  /*1320*/  IMAD R2, R9, R24, R36 ;  /* 0x0000001809027224 */ /* 0x001fe400078e0224 */
[----:B---3--:R-:W-:Y:S02]  /*1330*/  IMAD R19, R6, R28, R21 ;  /* 0x0000001c06137224 */ /* 0x008fe400078e0215 */
[----:B------:R-:W-:Y:S02]  /*1340*/  IMAD R2, R2, R29, R8 ;  /* 0x0000001d02027224 */ /* 0x000fe400078e0208 */
[----:B------:R-:W-:-:S03]  /*1350*/  IMAD.MOV.U32 R6, RZ, RZ, 0x1 ;  /* 0x00000001ff067424 */ /* 0x000fc600078e00ff */
[----:B------:R-:W-:Y:S02]  /*1360*/  SEL R22, R2, R19, !P1 ;  /* 0x0000001302167207 */ /* 0x000fe40004800000 */
[----:B------:R-:W-:Y:S01]  /*1370*/  SEL R19, R19, R2, !P1 ;  /* 0x0000000213137207 */ /* 0x000fe20004800000 */
[----:B------:R-:W-:Y:S01]  /*1380*/  IMAD.MOV.U32 R2, RZ, RZ, R30 ;  /* 0x000000ffff027224 */ /* 0x000fe200078e001e */
[----:B------:R-:W-:-:S07]  /*1390*/  PRMT R8, R6, 0x7610, R8 ;  /* 0x0000761006087816 */ /* 0x000fce0000000008 */
.L_x_12:
[----:B------:R-:W-:Y:S05]  /*13a0*/  @!P2 BRA `(.L_x_15) ;  /* 0x00000000000ca947 */ /* 0x000fea0003800000 */
[----:B------:R-:W-:Y:S01]  /*13b0*/  UCGABAR_WAIT ;  /* 0x0000000000007dc7 */ /* 0x000fe20008000000 */
[----:B------:R-:W-:Y:S01]  /*13c0*/  CCTL.IVALL ;  /* 0x00000000ff00798f */ /* 0x000fe20002000000 */
[----:B------:R-:W-:Y:S05]  /*13d0*/  BRA `(.L_x_16) ;  /* 0x0000000000047947 */ /* 0x000fea0003800000 */
.L_x_15:
[----:B------:R-:W-:Y:S06]  /*13e0*/  BAR.SYNC.DEFER_BLOCKING 0x0 ;  /* 0x0000000000007b1d */ /* 0x000fec0000010000 */
.L_x_16:
[----:B------:R-:W-:Y:S05]  /*13f0*/  @!P4 BRA `(.L_x_17) ;  /* 0x0000003400a0c947 */ /* 0x000fea0003800000 */
[----:B------:R-:W-:-:S13]  /*1400*/  ISETP.GT.U32.AND P0, PT, R35, 0x1, PT ;  /* 0x000000012300780c */ /* 0x000fda0003f04070 */
[----:B------:R-:W-:Y:S05]  /*1410*/  @P0 EXIT ;  /* 0x000000000000094d */ /* 0x000fea0003800000 */
.L_x_18:
[----:B------:R-:W-:-:S08]  /*1420*/  NOP ;  /* 0x0000000000007918 */ /* 0x000fd00000000000 */
[----:B------:R-:W1:Y:S02]  /*1430*/  USETMAXREG.TRY_ALLOC.CTAPOOL UP0, 0xe8 ;  /* 0x000000e8000079c8 */ /* 0x000e640008000600 */
[----:B-1----:R-:W-:-:S13]  /*1440*/  PLOP3.LUT P0, PT, PT, PT, UP0, 0x80, 0x0 ;  /* 0x000000000000781c */ /* 0x002fda0003f0f008 */
[----:B------:R-:W-:Y:S05]  /*1450*/  @!P0 BRA `(.L_x_18) ;  /* 0xfffffffc00f08947 */ /* 0x000fea000383ffff */
[----:B------:R-:W-:-:S13]  /*1460*/  LOP3.LUT P0, RZ, R8, 0xff, RZ, 0xc0, !PT ;  /* 0x000000ff08ff7812 */ /* 0x000fda000780c0ff */
[----:B------:R-:W-:Y:S05]  /*1470*/  @!P0 EXIT ;  /* 0x000000000000894d */ /* 0x000fea0003800000 */
[----:B------:R-:W1:Y:S01]  /*1480*/  S2UR UR4, SR_CgaCtaId ;  /* 0x00000000000479c3 */ /* 0x000e620000008800 */
[----:B------:R-:W-:Y:S01]  /*1490*/  VIADD R14, R14, 0xffffffff ;  /* 0xffffffff0e0e7836 */ /* 0x000fe20000000000 */
[CC--:B------:R-:W-:Y:S01]  /*14a0*/  LEA.HI R4, R0.reuse, R3.reuse, RZ, 0x2 ;  /* 0x0000000300047211 */ /* 0x0c0fe200078f10ff */
[----:B------:R-:W-:Y:S01]  /*14b0*/  UMOV UR41, 0x400 ;  /* 0x0000040000297882 */ /* 0x000fe20000000000 */
[----:B------:R-:W-:Y:S01]  /*14c0*/  LEA.HI R0, R0, R3, RZ, 0x5 ;  /* 0x0000000300007211 */ /* 0x000fe200078f28ff */
[----:B------:R-:W-:Y:S01]  /*14d0*/  UISETP.LT.AND UP0, UPT, UR40, 0x1, UPT ;  /* 0x000000012800788c */ /* 0x000fe2000bf01270 */
[----:B------:R-:W-:Y:S01]  /*14e0*/  R2UR UR42, R14 ;  /* 0x000000000e2a72ca */ /* 0x000fe200000e0000 */
[----:B------:R-:W-:Y:S01]  /*14f0*/  ULDC UR6, c[0x0][0x284] ;  /* 0x0000a10000067ab9 */ /* 0x000fe20000000800 */
[--C-:B------:R-:W-:Y:S01]  /*1500*/  SHF.R.S32.HI R60, RZ, 0x2, R4.reuse ;  /* 0x00000002ff3c7819 */ /* 0x100fe20000011404 */
[----:B------:R-:W-:Y:S01]  /*1510*/  USEL UR43, UR40, 0x1, UP0 ;  /* 0x00000001282b7887 */ /* 0x000fe20008000000 */
[----:B------:R-:W-:Y:S01]  /*1520*/  SHF.R.S32.HI R5, RZ, 0x1f, R4 ;  /* 0x0000001fff057819 */ /* 0x000fe20000011404 */
[----:B------:R-:W-:Y:S01]  /*1530*/  USHF.L.U32 UR46, UR40, 0x1, URZ ;  /* 0x00000001282e7899 */ /* 0x000fe2000800063f */
[----:B------:R-:W-:Y:S01]  /*1540*/  LOP3.LUT R62, R4, 0xfffffffc, RZ, 0xc0, !PT ;  /* 0xfffffffc043e7812 */ /* 0x000fe200078ec0ff */
[----:B------:R-:W-:Y:S01]  /*1550*/  UIADD3 UR43, -UR43, UR40, URZ ;  /* 0x000000282b2b7290 */ /* 0x000fe2000fffe13f */
[----:B------:R-:W-:-:S02]  /*1560*/  LEA.HI R5, R5, R60, RZ, 0x3 ;  /* 0x0000003c05057211 */ /* 0x000fc400078f18ff */
[----:B------:R-:W-:Y:S01]  /*1570*/  ISETP.NE.AND P0, PT, R14, RZ, PT ;  /* 0x000000ff0e00720c */ /* 0x000fe20003f05270 */
[----:B------:R-:W-:Y:S01]  /*1580*/  IMAD.IADD R62, R3, 0x1, -R62 ;  /* 0x00000001033e7824 */ /* 0x000fe200078e0a3e */
[----:B------:R-:W-:Y:S01]  /*1590*/  LOP3.LUT R5, R5, 0xfffffff8, RZ, 0xc0, !PT ;  /* 0xfffffff805057812 */ /* 0x000fe200078ec0ff */
[----:B------:R-:W-:Y:S01]  /*15a0*/  USHF.L.U32 UR42, UR42, 0x3, URZ ;  /* 0x000000032a2a7899 */ /* 0x000fe2000800063f */
[----:B------:R-:W-:Y:S02]  /*15b0*/  LOP3.LUT R72, R16, 0x1, RZ, 0xfc, !PT ;  /* 0x0000000110487812 */ /* 0x000fe400078efcff */
[----:B------:R-:W-:Y:S01]  /*15c0*/  SEL R73, RZ, 0x1, P0 ;  /* 0x00000001ff497807 */ /* 0x000fe20000000000 */
[----:B------:R-:W-:Y:S01]  /*15d0*/  IMAD.IADD R60, R60, 0x1, -R5 ;  /* 0x000000013c3c7824 */ /* 0x000fe200078e0a05 */
[----:B-1----:R-:W-:Y:S01]  /*15e0*/  ULEA UR41, UR4, UR41, 0x18 ;  /* 0x0000002904297291 */ /* 0x002fe2000f8ec03f */
[----:B------:R-:W-:Y:S01]  /*15f0*/  SHF.R.S32.HI R5, RZ, 0x5, R0 ;  /* 0x00000005ff057819 */ /* 0x000fe20000011400 */
[----:B------:R-:W-:-:S02]  /*1600*/  IMAD.U32 R64, RZ, RZ, UR42 ;  /* 0x0000002aff407e24 */ /* 0x000fc4000f8e00ff */
[----:B------:R-:W-:Y:S01]  /*1610*/  UIADD3 UR47, UR41, 0x60, URZ ;  /* 0x00000060292f7890 */ /* 0x000fe2000fffe03f */
[--C-:B------:R-:W-:Y:S01]  /*1620*/  SHF.R.S32.HI R61, RZ, 0x1f, R60.reuse ;  /* 0x0000001fff3d7819 */ /* 0x100fe2000001143c */
[----:B------:R-:W-:Y:S01]  /*1630*/  UIADD3 UR4, UR41, 0x5180, URZ ;  /* 0x0000518029047890 */ /* 0x000fe2000fffe03f */
[C-C-:B------:R-:W-:Y:S01]  /*1640*/  IMAD R67, R5.reuse, -0x10, -R60.reuse ;  /* 0xfffffff005437824 */ /* 0x140fe200078e0a3c */
[----:B------:R-:W-:Y:S01]  /*1650*/  UIADD3 UR5, UR41, 0x180, URZ ;  /* 0x0000018029057890 */ /* 0x000fe2000fffe03f */
[C---:B------:R-:W-:Y:S01]  /*1660*/  LOP3.LUT R66, R64.reuse, 0x8, RZ, 0xc0, !PT ;  /* 0x0000000840427812 */ /* 0x040fe200078ec0ff */
[----:B------:R-:W-:Y:S01]  /*1670*/  USHF.R.U32.HI UR4, URZ, 0x4, UR4 ;  /* 0x000000043f047899 */ /* 0x000fe20008011604 */
[----:B------:R-:W-:Y:S01]  /*1680*/  IMAD.U32 R63, RZ, RZ, UR47 ;  /* 0x0000002fff3f7e24 */ /* 0x000fe2000f8e00ff */
[----:B------:R-:W-:Y:S01]  /*1690*/  USHF.R.U32.HI UR5, URZ, 0x4, UR5 ;  /* 0x000000043f057899 */ /* 0x000fe20008011605 */
[----:B------:R-:W-:Y:S01]  /*16a0*/  IMAD.WIDE R60, R5, 0x10, R60 ;  /* 0x00000010053c7825 */ /* 0x000fe200078e023c */
[----:B------:R-:W-:Y:S01]  /*16b0*/  ULOP3.LUT UR4, UR4, 0x3fff, URZ, 0xc0, !UPT ;  /* 0x00003fff04047892 */ /* 0x000fe2000f8ec03f */
[----:B------:R-:W-:Y:S01]  /*16c0*/  LOP3.LUT R64, R64, 0x8, RZ, 0xc, !PT ;  /* 0x0000000840407812 */ /* 0x000fe200078e0cff */
[----:B------:R-:W-:Y:S01]  /*16d0*/  ULOP3.LUT UR5, UR5, 0x3fff, URZ, 0xc0, !UPT ;  /* 0x00003fff05057892 */ /* 0x000fe2000f8ec03f */
[----:B------:R-:W-:Y:S01]  /*16e0*/  VIADD R65, R63, UR42 ;  /* 0x0000002a3f417c36 */ /* 0x000fe20008000000 */
[----:B------:R-:W-:Y:S01]  /*16f0*/  LOP3.LUT R66, R66, 0x18, RZ, 0x3c, !PT ;  /* 0x0000001842427812 */ /* 0x000fe200078e3cff */
[----:B------:R-:W-:Y:S01]  /*1700*/  VIADD R67, R67, UR6 ;  /* 0x0000000643437c36 */ /* 0x000fe20008000000 */
[----:B------:R-:W-:-:S02]  /*1710*/  ULOP3.LUT UR44, UR4, 0x10000, URZ, 0xfc, !UPT ;  /* 0x00010000042c7892 */ /* 0x000fc4000f8efc3f */
[----:B------:R-:W-:-:S12]  /*1720*/  ULOP3.LUT UR45, UR5, 0x10000, URZ, 0xfc, !UPT ;  /* 0x00010000052d7892 */ /* 0x000fd8000f8efc3f */
.L_x_102:
[----:B------:R-:W-:Y:S01]  /*1730*/  SHF.L.U32 R0, R73, 0x1f, RZ ;  /* 0x0000001f49007819 */ /* 0x000fe200000006ff */
[----:B------:R-:W-:Y:S02]  /*1740*/  ULDC UR4, c[0x0][0x28c] ;  /* 0x0000a30000047ab9 */ /* 0x000fe40000000800 */
[----:B------:R-:W-:Y:S01]  /*1750*/  ISETP.LT.AND P1, PT, RZ, UR4, PT ;  /* 0x00000004ff007c0c */ /* 0x000fe2000bf21270 */
[----:B-1----:R-:W1:Y:S02]  /*1760*/  SYNCS.PHASECHK.TRANS64.TRYWAIT P0, [R63+UR42], R0 ;  /* 0x000000003f0075a7 */ /* 0x002e64000800016a */
[----:B-1-34-:R-:W-:Y:S10]  /*1770*/  @!P0 BRA `(.L_x_19) ;  /* 0x0000004000fc8947 */ /* 0x01aff40003800000 */
.L_x_125:
[----:B------:R-:W-:Y:S05]  /*1780*/  @P1 BRA `(.L_x_20) ;  /* 0x0000000000401947 */ /* 0x000fea0003800000 */
[----:B-1----:R-:W-:Y:S01]  /*1790*/  MOV R0, 0x0 ;  /* 0x0000000000007802 */ /* 0x002fe20000000f00 */
[----:B------:R-:W-:Y:S01]  /*17a0*/  ULDC.64 UR4, c[0x4][0x68] ;  /* 0x01001a0000047ab9 */ /* 0x000fe20000000a00 */
[----:B------:R-:W-:Y:S01]  /*17b0*/  ULDC.64 UR6, c[0x4][0x8] ;  /* 0x0100020000067ab9 */ /* 0x000fe20000000a00 */
[----:B------:R-:W-:Y:S01]  /*17c0*/  IMAD.U32 R4, RZ, RZ, UR4 ;  /* 0x00000004ff047e24 */ /* 0x000fe2000f8e00ff */
[----:B------:R1:W2:Y:S01]  /*17d0*/  LDC.64 R14, c[0x4][R0] ;  /* 0x01000000000e7b82 */ /* 0x0002a20000000a00 */
[----:B------:R-:W-:Y:S01]  /*17e0*/  IMAD.U32 R5, RZ, RZ, UR5 ;  /* 0x00000005ff057e24 */ /* 0x000fe2000f8e00ff */
[----:B------:R-:W-:Y:S01]  /*17f0*/  ULDC.64 UR4, c[0x4][0x70] ;  /* 0x01001c0000047ab9 */ /* 0x000fe20000000a00 */
[----:B------:R-:W-:Y:S02]  /*1800*/  IMAD.U32 R10, RZ, RZ, UR6 ;  /* 0x00000006ff0a7e24 */ /* 0x000fe4000f8e00ff */
[----:B------:R-:W-:Y:S02]  /*1810*/  IMAD.U32 R6, RZ, RZ, UR4 ;  /* 0x00000004ff067e24 */ /* 0x000fe4000f8e00ff */
[----:B------:R-:W-:-:S02]  /*1820*/  IMAD.U32 R7, RZ, RZ, UR5 ;  /* 0x00000005ff077e24 */ /* 0x000fc4000f8e00ff */
[----:B------:R-:W-:Y:S02]  /*1830*/  IMAD.U32 R11, RZ, RZ, UR7 ;  /* 0x00000007ff0b7e24 */ /* 0x000fe4000f8e00ff */
[----:B------:R-:W-:Y:S02]  /*1840*/  IMAD.MOV.U32 R8, RZ, RZ, 0x1e1 ;  /* 0x000001e1ff087424 */ /* 0x000fe400078e00ff */
[----:B0-----:R-:W-:Y:S02]  /*1850*/  IMAD.MOV.U32 R12, RZ, RZ, 0x1 ;  /* 0x00000001ff0c7424 */ /* 0x001fe400078e00ff */
[----:B-1----:R-:W-:-:S07]  /*1860*/  IMAD.MOV.U32 R13, RZ, RZ, RZ ;  /* 0x000000ffff0d7224 */ /* 0x002fce00078e00ff */
[----:B------:R-:W-:-:S07]  /*1870*/  LEPC R20, `(.L_x_20) ;  /* 0x000000001014794e */ /* 0x000fce0000000000 */
[----:B--2--5:R-:W-:Y:S05]  /*1880*/  CALL.ABS.NOINC R14 ;  /* 0x000000000e007343 */ /* 0x024fea0003c00000 */
.L_x_20:
[----:B------:R-:W-:-:S13]  /*1890*/  ISETP.NE.AND P0, PT, R72, 0x3, PT ;  /* 0x000000034800780c */ /* 0x000fda0003f05270 */
[----:B------:R-:W-:Y:S05]  /*18a0*/  @!P0 BRA `(.L_x_21) ;  /* 0x0000000000048947 */ /* 0x000fea0003800000 */
[----:B------:R-:W-:Y:S01]  /*18b0*/  BPT.TRAP 0x1 ;  /* 0x000000040000795c */ /* 0x000fe20000300000 */
.L_x_21:
[----:B------:R-:W-:Y:S02]  /*18c0*/  IMAD.U32 R3, RZ, RZ, UR38 ;  /* 0x00000026ff037e24 */ /* 0x000fe4000f8e00ff */
[----:B-1----:R-:W-:-:S03]  /*18d0*/  IMAD.U32 R0, RZ, RZ, UR39 ;  /* 0x00000027ff007e24 */ /* 0x002fc6000f8e00ff */
[----:B------:R-:W-:Y:S02]  /*18e0*/  LEA R3, R3, UR41, 0x3 ;  /* 0x0000002903037c11 */ /* 0x000fe4000f8e18ff */
[----:B------:R-:W-:-:S04]  /*18f0*/  SHF.L.U32 R0, R0, 0x1f, RZ ;  /* 0x0000001f00007819 */ /* 0x000fc800000006ff */
[----:B------:R1:W2:Y:S01]  /*1900*/  SYNCS.PHASECHK.TRANS64.TRYWAIT P1, [R3+URZ], R0 ;  /* 0x00000000030075a7 */ /* 0x0002a2000802017f */
[----:B------:R-:W-:Y:S05]  /*1910*/  @!P0 BRA `(.L_x_22) ;  /* 0x0000000000048947 */ /* 0x000fea0003800000 */
[----:B------:R-:W-:Y:S01]  /*1920*/  BPT.TRAP 0x1 ;  /* 0x000000040000795c */ /* 0x000fe20000300000 */
.L_x_22:
[----:B--2---:R-:W-:Y:S05]  /*1930*/  @P1 BRA `(.L_x_23) ;  /* 0x0000000000081947 */ /* 0x004fea0003800000 */
[----:B------:R-:W2:Y:S02]  /*1940*/  SYNCS.PHASECHK.TRANS64.TRYWAIT P1, [R3+URZ], R0 ;  /* 0x00000000030075a7 */ /* 0x000ea4000802017f */
[----:B--2---:R-:W-:Y:S05]  /*1950*/  @!P1 BRA `(.L_x_24) ;  /* 0x0000004000989947 */ /* 0x004fea0003800000 */
.L_x_23:
[----:B------:R-:W-:Y:S05]  /*1960*/  WARPSYNC.ALL ;  /* 0x0000000000007948 */ /* 0x000fea0003800000 */
[----:B------:R-:W-:Y:S01]  /*1970*/  ULEA UR4, UR38, UR45, 0x8 ;  /* 0x0000002d26047291 */ /* 0x000fe2000f8e403f */
[----:B------:R-:W-:Y:S01]  /*1980*/  WARPGROUP.ARRIVE ;  /* 0x00000000000079c5 */ /* 0x000fe20000000000 */
[----:B------:R-:W-:Y:S01]  /*1990*/  ULEA UR6, UR38, UR44, 0x8 ;  /* 0x0000002c26067291 */ /* 0x000fe2000f8e403f */
[----:B-12---:R-:W-:Y:S01]  /*19a0*/  IMAD.U32 R0, RZ, RZ, UR43 ;  /* 0x0000002bff007e24 */ /* 0x006fe2000f8e00ff */
[----:B------:R-:W-:Y:S01]  /*19b0*/  UMOV UR5, 0x80000020 ;  /* 0x8000002000057882 */ /* 0x000fe20000000000 */
[----:B------:R-:W-:-:S03]  /*19c0*/  UMOV UR7, 0x80000020 ;  /* 0x8000002000077882 */ /* 0x000fc60000000000 */
[----:B------:R-:W-:-:S03]  /*19d0*/  ISETP.GE.AND P1, PT, R0, 0x1, PT ;  /* 0x000000010000780c */ /* 0x000fc60003f26270 */
[----:B------:R-:W-:Y:S01]  /*19e0*/  HGMMA.64x64x16.F32 R24, gdesc[UR4], RZ, !UPT, gsb0 ;  /* 0x00e00000041879f0 */ /* 0x000fe2000c0008ff */
[----:B------:R-:W-:Y:S02]  /*19f0*/  UIADD3 UR4, UR4, 0x2, URZ ;  /* 0x0000000204047890 */ /* 0x000fe4000fffe03f */
[----:B------:R-:W-:Y:S01]  /*1a00*/  UIADD3 UR6, UR6, 0x2, URZ ;  /* 0x0000000206067890 */ /* 0x000fe2000fffe03f */
[----:B------:R-:W-:Y:S01]  /*1a10*/  UMOV UR5, 0x80000020 ;  /* 0x8000002000057882 */ /* 0x000fe20000000000 */
[----:B------:R-:W-:Y:S01]  /*1a20*/  UMOV UR7, 0x80000020 ;  /* 0x8000002000077882 */ /* 0x000fe20000000000 */
[----:B------:R-:W-:Y:S02]  /*1a30*/  WARPGROUP.DEPBAR.LE gsb0, 0x0 ;  /* 0x00008000000079c5 */ /* 0x000fe40000010000 */
[----:B------:R-:W-:-:S06]  /*1a40*/  WARPGROUP.ARRIVE ;  /* 0x00000000000079c5 */ /* 0x000fcc0000000000 */
[----:B------:R-:W-:Y:S03]  /*1a50*/  HGMMA.64x64x16.F32 R24, gdesc[UR4], R24, gsb0 ;  /* 0x00e00000041879f0 */ /* 0x000fe60008000818 */
[----:B------:R-:W-:Y:S02]  /*1a60*/  WARPGROUP.DEPBAR.LE gsb0, 0x0 ;  /* 0x00008000000079c5 */ /* 0x000fe40000010000 */
[----:B------:R-:W-:Y:S05]  /*1a70*/  @!P1 BRA `(.L_x_25) ;  /* 0x0000000000d49947 */ /* 0x000fea0003800000 */
[----:B------:R-:W-:Y:S01]  /*1a80*/  UIADD3 UR4, UR38, 0x1, URZ ;  /* 0x0000000126047890 */ /* 0x000fe2000fffe03f */
[----:B------:R-:W-:Y:S02]  /*1a90*/  IMAD.U32 R0, RZ, RZ, UR43 ;  /* 0x0000002bff007e24 */ /* 0x000fe4000f8e00ff */
[----:B------:R-:W-:Y:S01]  /*1aa0*/  IMAD.U32 R3, RZ, RZ, UR38 ;  /* 0x00000026ff037e24 */ /* 0x000fe2000f8e00ff */
[----:B------:R-:W-:-:S04]  /*1ab0*/  UISETP.NE.AND UP0, UPT, UR4, 0x5, UPT ;  /* 0x000000050400788c */ /* 0x000fc8000bf05270 */
[----:B------:R-:W-:Y:S02]  /*1ac0*/  USEL UR5, URZ, 0x1, UP0 ;  /* 0x000000013f057887 */ /* 0x000fe40008000000 */
[----:B------:R-:W-:Y:S02]  /*1ad0*/  USEL UR8, UR4, URZ, UP0 ;  /* 0x0000003f04087287 */ /* 0x000fe40008000000 */
[----:B------:R-:W-:-:S06]  /*1ae0*/  ULOP3.LUT UR5, UR39, UR5, URZ, 0x3c, !UPT ;  /* 0x0000000527057292 */ /* 0x000fcc000f8e3c3f */
[----:B------:R-:W-:-:S07]  /*1af0*/  IMAD.U32 R6, RZ, RZ, UR5 ;  /* 0x00000005ff067e24 */ /* 0x000fce000f8e00ff */
.L_x_32:
[----:B------:R-:W-:Y:S05]  /*1b00*/  @!P0 BRA `(.L_x_26) ;  /* 0x0000000000048947 */ /* 0x000fea0003800000 */
[----:B------:R-:W-:Y:S01]  /*1b10*/  BPT.TRAP 0x1 ;  /* 0x000000040000795c */ /* 0x000fe20000300000 */
.L_x_26:
[----:B------:R-:W-:Y:S01]  /*1b20*/  ULEA UR4, UR8, UR41, 0x3 ;  /* 0x0000002908047291 */ /* 0x000fe2000f8e183f */
[----:B------:R-:W-:-:S08]  /*1b30*/  SHF.L.U32 R4, R6, 0x1f, RZ ;  /* 0x0000001f06047819 */ /* 0x000fd000000006ff */
[----:B------:R1:W2:Y:S01]  /*1b40*/  SYNCS.PHASECHK.TRANS64.TRYWAIT P1, [UR4], R4 ;  /* 0x00000004ff0075a7 */ /* 0x0002a20008020144 */
[----:B------:R-:W-:Y:S05]  /*1b50*/  @!P0 BRA `(.L_x_27) ;  /* 0x0000000000048947 */ /* 0x000fea0003800000 */
[----:B------:R-:W-:Y:S01]  /*1b60*/  BPT.TRAP 0x1 ;  /* 0x000000040000795c */ /* 0x000fe20000300000 */
.L_x_27:
[----:B--2---:R-:W-:Y:S05]  /*1b70*/  @P1 BRA `(.L_x_28) ;  /* 0x0000000000081947 */ /* 0x004fea0003800000 */
[----:B------:R-:W2:Y:S02]  /*1b80*/  SYNCS.PHASECHK.TRANS64.TRYWAIT P1, [UR4], R4 ;  /* 0x00000004ff0075a7 */ /* 0x000ea40008020144 */
[----:B--2---:R-:W-:Y:S05]  /*1b90*/  @!P1 BRA `(.L_x_29) ;  /* 0x00000040001c9947 */ /* 0x004fea0003800000 */
.L_x_28:
[----:B------:R-:W-:Y:S01]  /*1ba0*/  ULEA UR4, UR8, UR45, 0x8 ;  /* 0x0000002d08047291 */ /* 0x000fe2000f8e403f */
[----:B------:R-:W-:Y:S01]  /*1bb0*/  WARPGROUP.ARRIVE ;  /* 0x00000000000079c5 */ /* 0x000fe20000000000 */
[----:B------:R-:W-:Y:S01]  /*1bc0*/  ULEA UR6, UR8, UR44, 0x8 ;  /* 0x0000002c08067291 */ /* 0x000fe2000f8e403f */
[----:B------:R-:W-:Y:S01]  /*1bd0*/  UMOV UR5, 0x80000020 ;  /* 0x8000002000057882 */ /* 0x000fe20000000000 */
[----:B------:R-:W-:-:S07]  /*1be0*/  UMOV UR7, 0x80000020 ;  /* 0x8000002000077882 */ /* 0x000fce0000000000 */
[----:B------:R-:W-:Y:S01]  /*1bf0*/  HGMMA.64x64x16.F32 R24, gdesc[UR4], R24, gsb0 ;  /* 0x00e00000041879f0 */ /* 0x000fe20008000818 */
        /* <DEDUP_REMOVED lines=9> */
[----:B------:R-:W-:Y:S01]  /*1c90*/  BPT.TRAP 0x1 ;  /* 0x000000040000795c */ /* 0x000fe20000300000 */
.L_x_30:
[----:B------:R-:W-:-:S13]  /*1ca0*/  ISETP.NE.AND P1, PT, R57, RZ, PT ;  /* 0x000000ff3900720c */ /* 0x000fda0003f25270 */
[----:B-12---:R-:W-:-:S05]  /*1cb0*/  @P1 LEA R4, R3, UR41, 0x3 ;  /* 0x0000002903041c11 */ /* 0x006fca000f8e18ff */
[----:B------:R-:W-:-:S05]  /*1cc0*/  @P1 VIADD R5, R4, 0x28 ;  /* 0x0000002804051836 */ /* 0x000fca0000000000 */
[----:B------:R-:W-:-:S04]  /*1cd0*/  @P1 PRMT R5, R56, 0x654, R5 ;  /* 0x0000065438051816 */ /* 0x000fc80000000005 */
[----:B------:R1:W-:Y:S01]  /*1ce0*/  @P1 SYNCS.ARRIVE.TRANS64.RED.A1T0 RZ, [R5+URZ], RZ ;  /* 0x000000ff05ff19a7 */ /* 0x0003e2000810043f */
[----:B------:R-:W-:-:S13]  /*1cf0*/  ISETP.GT.U32.AND P1, PT, R16, 0x1, PT ;  /* 0x000000011000780c */ /* 0x000fda0003f24070 */
[----:B-1----:R-:W-:Y:S05]  /*1d00*/  @P1 BRA `(.L_x_31) ;  /* 0x0000000000041947 */ /* 0x002fea0003800000 */
[----:B------:R-:W-:Y:S01]  /*1d10*/  BPT.TRAP 0x1 ;  /* 0x000000040000795c */ /* 0x000fe20000300000 */
.L_x_31:
[----:B------:R-:W-:Y:S01]  /*1d20*/  UIADD3 UR8, UR8, 0x1, URZ ;  /* 0x0000000108087890 */ /* 0x000fe2000fffe03f */
[C---:B------:R-:W-:Y:S01]  /*1d30*/  ISETP.GT.AND P2, PT, R0.reuse, 0x1, PT ;  /* 0x000000010000780c */ /* 0x040fe20003f44270 */
[----:B------:R-:W-:Y:S02]  /*1d40*/  VIADD R3, R3, 0x1 ;  /* 0x0000000103037836 */ /* 0x000fe40000000000 */
[----:B------:R-:W-:Y:S01]  /*1d50*/  UISETP.NE.AND UP0, UPT, UR8, 0x5, UPT ;  /* 0x000000050800788c */ /* 0x000fe2000bf05270 */
[----:B------:R-:W-:Y:S02]  /*1d60*/  VIADD R0, R0, 0xffffffff ;  /* 0xffffffff00007836 */ /* 0x000fe40000000000 */
[C---:B------:R-:W-:Y:S01]  /*1d70*/  ISETP.NE.AND P1, PT, R3.reuse, 0x5, PT ;  /* 0x000000050300780c */ /* 0x040fe20003f25270 */
[----:B------:R-:W-:Y:S02]  /*1d80*/  USEL UR4, URZ, 0x1, UP0 ;  /* 0x000000013f047887 */ /* 0x000fe40008000000 */
[----:B------:R-:W-:Y:S01]  /*1d90*/  USEL UR8, UR8, URZ, UP0 ;  /* 0x0000003f08087287 */ /* 0x000fe20008000000 */
[----:B------:R-:W-:-:S03]  /*1da0*/  SEL R3, R3, RZ, P1 ;  /* 0x000000ff03037207 */ /* 0x000fc60000800000 */
[----:B------:R-:W-:Y:S01]  /*1db0*/  LOP3.LUT R6, R6, UR4, RZ, 0x3c, !PT ;  /* 0x0000000406067c12 */ /* 0x000fe2000f8e3cff */
[----:B------:R-:W-:Y:S07]  /*1dc0*/  @P2 BRA `(.L_x_32) ;  /* 0xfffffffc004c2947 */ /* 0x000fee000383ffff */
.L_x_25:
[----:B------:R-:W1:Y:S01]  /*1dd0*/  LDC R0, c[0x0][0x28c] ;  /* 0x0000a300ff007b82 */ /* 0x000e620000000800 */
[----:B------:R2:W-:Y:S01]  /*1de0*/  SYNCS.ARRIVE.TRANS64.A1T0 RZ, [R64+UR47], RZ ;  /* 0x000000ff40ff79a7 */ /* 0x0005e2000810002f */
[----:B-1----:R-:W-:-:S13]  /*1df0*/  ISETP.GE.AND P1, PT, R0, 0x1, PT ;  /* 0x000000010000780c */ /* 0x002fda0003f26270 */
[----:B--2---:R-:W-:Y:S05]  /*1e00*/  @!P1 BRA `(.L_x_33) ;  /* 0x0000000000449947 */ /* 0x004fea0003800000 */
[----:B------:R-:W-:Y:S05]  /*1e10*/  @!P0 BRA `(.L_x_34) ;  /* 0x0000000000048947 */ /* 0x000fea0003800000 */
[----:B------:R-:W-:Y:S01]  /*1e20*/  BPT.TRAP 0x1 ;  /* 0x000000040000795c */ /* 0x000fe20000300000 */
.L_x_34:
[----:B------:R-:W-:-:S13]  /*1e30*/  ISETP.NE.AND P0, PT, R57, RZ, PT ;  /* 0x000000ff3900720c */ /* 0x000fda0003f05270 */
[----:B------:R-:W-:-:S05]  /*1e40*/  VOTEU.ANY UP0, P0 ;  /* 0x00000000003f7886 */ /* 0x000fca0000000100 */
[----:B------:R-:W-:-:S06]  /*1e50*/  @UP0 UIADD3 UR4, UR43, UR38, URZ ;  /* 0x000000262b040290 */ /* 0x000fcc000fffe03f */
[----:B------:R-:W-:Y:S02]  /*1e60*/  IMAD.U32 R4, RZ, RZ, UR4 ;  /* 0x00000004ff047e24 */ /* 0x000fe4000f8e00ff */
[----:B------:R-:W-:Y:S02]  /*1e70*/  IMAD.U32 R3, RZ, RZ, UR4 ;  /* 0x00000004ff037e24 */ /* 0x000fe4000f8e00ff */
[----:B------:R-:W-:-:S05]  /*1e80*/  @P0 IMAD.WIDE.U32 R4, R4, -0x33333333, RZ ;  /* 0xcccccccd04040825 */ /* 0x000fca00078e00ff */
[----:B------:R-:W-:-:S05]  /*1e90*/  @P0 SHF.R.U32.HI R0, RZ, 0x2, R5 ;  /* 0x00000002ff000819 */ /* 0x000fca0000011605 */
[----:B------:R-:W-:-:S05]  /*1ea0*/  @P0 IMAD R0, R0, -0x5, R3 ;  /* 0xfffffffb00000824 */ /* 0x000fca00078e0203 */
[----:B------:R-:W-:-:S05]  /*1eb0*/  @P0 LEA R0, R0, UR41, 0x3 ;  /* 0x0000002900000c11 */ /* 0x000fca000f8e18ff */
[----:B------:R-:W-:-:S05]  /*1ec0*/  @P0 VIADD R3, R0, 0x28 ;  /* 0x0000002800030836 */ /* 0x000fca0000000000 */
[----:B------:R-:W-:-:S04]  /*1ed0*/  @P0 PRMT R3, R56, 0x654, R3 ;  /* 0x0000065438030816 */ /* 0x000fc80000000003 */
[----:B------:R1:W-:Y:S01]  /*1ee0*/  @P0 SYNCS.ARRIVE.TRANS64.RED.A1T0 RZ, [R3+URZ], RZ ;  /* 0x000000ff03ff09a7 */ /* 0x0003e2000810043f */
[----:B------:R-:W-:-:S13]  /*1ef0*/  ISETP.GT.U32.AND P0, PT, R16, 0x1, PT ;  /* 0x000000011000780c */ /* 0x000fda0003f04070 */
[----:B-1----:R-:W-:Y:S05]  /*1f00*/  @P0 BRA `(.L_x_33) ;  /* 0x0000000000040947 */ /* 0x002fea0003800000 */
[----:B------:R-:W-:Y:S01]  /*1f10*/  BPT.TRAP 0x1 ;  /* 0x000000040000795c */ /* 0x000fe20000300000 */
.L_x_33:
[----:B------:R-:W-:Y:S01]  /*1f20*/  SHF.L.U32 R0, R73, 0x1f, RZ ;  /* 0x0000001f49007819 */ /* 0x000fe200000006ff */
[----:B------:R-:W-:Y:S01]  /*1f30*/  UIADD3 UR38, UR46, UR38, URZ ;  /* 0x000000262e267290 */ /* 0x000fe2000fffe03f */
[----:B------:R-:W1:Y:S01]  /*1f40*/  LDC R7, c[0x0][0x288] ;  /* 0x0000a200ff077b82 */ /* 0x000e620000000800 */
[----:B------:R-:W-:Y:S01]  /*1f50*/  UISETP.GE.U32.AND UP1, UPT, UR46, 0x5, UPT ;  /* 0x000000052e00788c */ /* 0x000fe2000bf26070 */
[----:B------:R-:W-:Y:S01]  /*1f60*/  IMAD.SHL.U32 R8, R62, 0x2, RZ ;  /* 0x000000023e087824 */ /* 0x000fe200078e00ff */
[----:B------:R-:W-:Y:S02]  /*1f70*/  UISETP.GT.U32.AND UP0, UPT, UR38, 0x4, UPT ;  /* 0x000000042600788c */ /* 0x000fe4000bf04070 */
[----:B------:R-:W-:Y:S02]  /*1f80*/  UIMAD.WIDE.U32 UR4, UR38, -0x33333333, URZ ;  /* 0xcccccccd260478a5 */ /* 0x000fe4000f8e003f */
[----:B------:R-:W-:Y:S01]  /*1f90*/  UISETP.LT.U32.AND UP0, UPT, UR46, 0x5, UP0 ;  /* 0x000000052e00788c */ /* 0x000fe20008701070 */
[----:B------:R-:W2:Y:S01]  /*1fa0*/  SYNCS.PHASECHK.TRANS64.TRYWAIT P0, [R63+UR42+0x10], R0 ;  /* 0x000010003f0075a7 */ /* 0x000ea2000800016a */
[----:B------:R-:W-:Y:S01]  /*1fb0*/  USHF.R.U32.HI UR4, URZ, 0x2, UR5 ;  /* 0x000000023f047899 */ /* 0x000fe20008011605 */
[----:B------:R-:W-:Y:S01]  /*1fc0*/  SHF.R.S32.HI R9, RZ, 0x1f, R8 ;  /* 0x0000001fff097819 */ /* 0x000fe20000011408 */
[----:B------:R-:W-:-:S02]  /*1fd0*/  USEL UR6, URZ, 0x1, !UP0 ;  /* 0x000000013f067887 */ /* 0x000fc4000c000000 */
[----:B------:R-:W-:Y:S02]  /*1fe0*/  UIMAD UR38, UR4, -0x5, UR38 ;  /* 0xfffffffb042678a4 */ /* 0x000fe4000f8e0226 */
[----:B------:R-:W-:-:S04]  /*1ff0*/  ULOP3.LUT UR39, UR39, UR6, URZ, 0x3c, !UPT ;  /* 0x0000000627277292 */ /* 0x000fc8000f8e3c3f */
[----:B------:R-:W-:Y:S01]  /*2000*/  @UP1 ULOP3.LUT UR39, UR39, 0x1, UR4, 0x78, !UPT ;  /* 0x0000000127271892 */ /* 0x000fe2000f8e7804 */
[----:B-12---:R-:W-:Y:S11]  /*2010*/  @!P0 BRA `(.L_x_35) ;  /* 0x0000003c00148947 */ /* 0x006ff60003800000 */
.L_x_126:
[----:B-1----:R-:W-:Y:S01]  /*2020*/  IMAD.SHL.U32 R0, R19, 0x40, RZ ;  /* 0x0000004013007824 */ /* 0x002fe200078e00ff */
[----:B------:R-:W-:Y:S01]  /*2030*/  ULDC UR6, c[0x0][0x284] ;  /* 0x0000a10000067ab9 */ /* 0x000fe20000000800 */
[----:B------:R-:W-:Y:S01]  /*2040*/  IMAD.SHL.U32 R14, R22, 0x40, RZ ;  /* 0x00000040160e7824 */ /* 0x000fe200078e00ff */
[----:B------:R-:W-:Y:S01]  /*2050*/  SHF.R.S32.HI R11, RZ, 0x1f, R2 ;  /* 0x0000001fff0b7819 */ /* 0x000fe20000011402 */
[----:B------:R-:W-:Y:S01]  /*2060*/  ULDC.64 UR4, c[0x0][0x5d0] ;  /* 0x0001740000047ab9 */ /* 0x000fe20000000a00 */
[----:B------:R-:W-:Y:S01]  /*2070*/  ISETP.GE.AND P0, PT, R0, UR6, PT ;  /* 0x0000000600007c0c */ /* 0x000fe2000bf06270 */
[----:B------:R-:W-:Y:S01]  /*2080*/  IMAD.WIDE.U32 R4, R2, UR4, R8 ;  /* 0x0000000402047c25 */ /* 0x000fe2000f8e0008 */
[----:B------:R-:W-:Y:S02]  /*2090*/  SHF.R.S32.HI R15, RZ, 0x1f, R14 ;  /* 0x0000001fff0f7819 */ /* 0x000fe4000001140e */
[C---:B------:R-:W-:Y:S01]  /*20a0*/  ISETP.GE.OR P0, PT, R14.reuse, R7, P0 ;  /* 0x000000070e00720c */ /* 0x040fe20000706670 */
[----:B------:R-:W-:Y:S01]  /*20b0*/  IMAD R3, R11, UR4, RZ ;  /* 0x000000040b037c24 */ /* 0x000fe2000f8e02ff */
[----:B------:R-:W-:-:S03]  /*20c0*/  IADD3 R4, P1, R14, R4, RZ ;  /* 0x000000040e047210 */ /* 0x000fc60007f3e0ff */
[----:B------:R-:W-:-:S05]  /*20d0*/  IMAD R3, R2, UR5, R3 ;  /* 0x0000000502037c24 */ /* 0x000fca000f8e0203 */
[----:B------:R-:W-:-:S03]  /*20e0*/  IADD3.X R5, R15, R5, R3, P1, !PT ;  /* 0x000000050f057210 */ /* 0x000fc60000ffe403 */
[----:B------:R-:W-:Y:S05]  /*20f0*/  @P0 BRA `(.L_x_36) ;  /* 0x0000002000b00947 */ /* 0x000fea0003800000 */
[----:B------:R-:W1:Y:S01]  /*2100*/  LDC.64 R76, c[0x0][0x5c8] ;  /* 0x00017200ff4c7b82 */ /* 0x000e620000000a00 */
[----:B-----5:R-:W-:Y:S01]  /*2110*/  FSETP.NEU.AND P0, PT, R59, RZ, PT ;  /* 0x000000ff3b00720b */ /* 0x020fe20003f0d000 */
[----:B------:R-:W-:Y:S01]  /*2120*/  IMAD R3, R62, -0x2, R7 ;  /* 0xfffffffe3e037824 */ /* 0x000fe200078e0207 */
[----:B------:R-:W-:Y:S01]  /*2130*/  BSSY B0, `(.L_x_36) ;  /* 0x0000228000007945 */ /* 0x000fe20003800000 */
[----:B------:R-:W-:-:S04]  /*2140*/  IMAD.WIDE R68, R19, 0x40, R60 ;  /* 0x0000004013447825 */ /* 0x000fc800078e023c */
[----:B------:R-:W-:Y:S02]  /*2150*/  IMAD.IADD R3, R3, 0x1, -R14 ;  /* 0x0000000103037824 */ /* 0x000fe400078e0a0e */
[----:B------:R-:W-:-:S03]  /*2160*/  IMAD.IADD R0, R67, 0x1, -R0 ;  /* 0x0000000143007824 */ /* 0x000fc600078e0a00 */
[----:B------:R-:W-:-:S04]  /*2170*/  ISETP.GT.AND P2, PT, R3, RZ, PT ;  /* 0x000000ff0300720c */ /* 0x000fc80003f44270 */
[----:B------:R-:W-:Y:S01]  /*2180*/  ISETP.GT.AND P1, PT, R0, RZ, P2 ;  /* 0x000000ff0000720c */ /* 0x000fe20001724270 */
[-C--:B-1----:R-:W-:Y:S02]  /*2190*/  IMAD R6, R69, R76.reuse, RZ ;  /* 0x0000004c45067224 */ /* 0x082fe400078e02ff */
[----:B------:R-:W-:-:S04]  /*21a0*/  IMAD.WIDE.U32 R70, R68, R76, R4 ;  /* 0x0000004c44467225 */ /* 0x000fc800078e0004 */
[----:B------:R-:W-:-:S04]  /*21b0*/  IMAD R5, R68, R77, R6 ;  /* 0x0000004d44057224 */ /* 0x000fc800078e0206 */
[----:B------:R-:W-:Y:S01]  /*21c0*/  IMAD.IADD R7, R71, 0x1, R5 ;  /* 0x0000000147077824 */ /* 0x000fe200078e0205 */
[----:B------:R-:W-:Y:S06]  /*21d0*/  @!P0 BRA `(.L_x_37) ;  /* 0x0000001400e48947 */ /* 0x000fec0003800000 */
[----:B------:R-:W1:Y:S01]  /*21e0*/  LDC.64 R74, c[0x0][0x5b8] ;  /* 0x00016e00ff4a7b82 */ /* 0x000e620000000a00 */
[----:B------:R-:W-:-:S07]  /*21f0*/  ULDC.64 UR4, c[0x0][0x5c0] ;  /* 0x0001700000047ab9 */ /* 0x000fce0000000a00 */
[----:B------:R-:W2:Y:S08]  /*2200*/  LDC.64 R78, c[0x0][0x5b0] ;  /* 0x00016c00ff4e7b82 */ /* 0x000eb00000000a00 */
[----:B------:R-:W0:Y:S01]  /*2210*/  LDC.64 R80, c[0x0][0x5a8] ;  /* 0x00016a00ff507b82 */ /* 0x000e220000000a00 */
[-C--:B-1----:R-:W-:Y:S02]  /*2220*/  IMAD R6, R11, R74.reuse, RZ ;  /* 0x0000004a0b067224 */ /* 0x082fe400078e02ff */
[----:B------:R-:W-:-:S04]  /*2230*/  IMAD.WIDE.U32 R4, R2, R74, R8 ;  /* 0x0000004a02047225 */ /* 0x000fc800078e0008 */
[----:B------:R-:W-:Y:S01]  /*2240*/  IMAD R71, R2, R75, R6 ;  /* 0x0000004b02477224 */ /* 0x000fe200078e0206 */
[----:B------:R-:W-:Y:S01]  /*2250*/  IADD3 R10, P0, R14, R4, RZ ;  /* 0x000000040e0a7210 */ /* 0x000fe20007f1e0ff */
[----:B--2---:R-:W-:-:S03]  /*2260*/  IMAD R4, R69, R78, RZ ;  /* 0x0000004e45047224 */ /* 0x004fc600078e02ff */
[----:B------:R-:W-:Y:S01]  /*2270*/  IADD3.X R11, R15, R5, R71, P0, !PT ;  /* 0x000000050f0b7210 */ /* 0x000fe200007fe447 */
[C---:B------:R-:W-:Y:S02]  /*2280*/  IMAD R75, R68.reuse, R79, R4 ;  /* 0x0000004f444b7224 */ /* 0x040fe400078e0204 */
[----:B------:R-:W-:-:S04]  /*2290*/  IMAD.WIDE.U32 R4, R68, R78, R10 ;  /* 0x0000004e44047225 */ /* 0x000fc800078e000a */
[----:B------:R-:W-:Y:S01]  /*22a0*/  IMAD.IADD R5, R5, 0x1, R75 ;  /* 0x0000000105057824 */ /* 0x000fe200078e024b */
[----:B0-----:R-:W-:-:S04]  /*22b0*/  LEA R12, P0, R4, R80, 0x1 ;  /* 0x00000050040c7211 */ /* 0x001fc800078008ff */
[----:B------:R-:W-:-:S05]  /*22c0*/  LEA.HI.X R13, R4, R81, R5, 0x1, P0 ;  /* 0x00000051040d7211 */ /* 0x000fca00000f0c05 */
[----:B------:R-:W2:Y:S01]  /*22d0*/  @P1 LDG.E.LTC128B.U16 R19, desc[UR36][R12.64] ;  /* 0x000000240c131981 */ /* 0x000ea2000c1e1520 */
[----:B------:R-:W-:Y:S01]  /*22e0*/  IMAD.WIDE.U32 R4, R68, R78, R14 ;  /* 0x0000004e44047225 */ /* 0x000fe200078e000e */
[----:B------:R-:W-:Y:S02]  /*22f0*/  BSSY B1, `(.L_x_38) ;  /* 0x0000015000017945 */ /* 0x000fe40003800000 */
[----:B------:R-:W-:-:S04]  /*2300*/  IADD3 R20, P0, R8, R4, RZ ;  /* 0x0000000408147210 */ /* 0x000fc80007f1e0ff */
[----:B------:R-:W-:Y:S02]  /*2310*/  IADD3.X R21, R9, R75, R5, P0, !PT ;  /* 0x0000004b09157210 */ /* 0x000fe400007fe405 */
[----:B------:R-:W-:Y:S01]  /*2320*/  LEA R6, P0, R70, UR4, 0x1 ;  /* 0x0000000446067c11 */ /* 0x000fe2000f8008ff */
[----:B------:R-:W-:-:S03]  /*2330*/  IMAD.WIDE.U32 R20, R2, R74, R20 ;  /* 0x0000004a02147225 */ /* 0x000fc600078e0014 */
[----:B------:R-:W-:Y:S02]  /*2340*/  LEA.HI.X R7, R70, UR5, R7, 0x1, P0 ;  /* 0x0000000546077c11 */ /* 0x000fe400080f0c07 */
[----:B------:R-:W-:-:S04]  /*2350*/  ISETP.GT.AND P0, PT, R3, 0x1, PT ;  /* 0x000000010300780c */ /* 0x000fc80003f04270 */
[----:B------:R-:W-:Y:S01]  /*2360*/  ISETP.GT.AND P3, PT, R0, RZ, P0 ;  /* 0x000000ff0000720c */ /* 0x000fe20000764270 */
[----:B--2---:R-:W-:-:S05]  /*2370*/  HADD2.F32 R4, -RZ, R19.H0_H0 ;  /* 0x20000013ff047230 */ /* 0x004fca0000004100 */
[----:B------:R-:W-:Y:S01]  /*2380*/  FMUL R5, R4, R59 ;  /* 0x0000003b04057220 */ /* 0x000fe20000400000 */
[----:B------:R-:W-:-:S03]  /*2390*/  LEA R4, P4, R20, R80, 0x1 ;  /* 0x0000005014047211 */ /* 0x000fc600078808ff */
[----:B------:R-:W-:-:S05]  /*23a0*/  FFMA R5, R24, R58, R5 ;  /* 0x0000003a18057223 */ /* 0x000fca0000000005 */
[----:B------:R-:W-:Y:S01]  /*23b0*/  F2FP.F16.F32.PACK_AB R12, RZ, R5 ;  /* 0x00000005ff0c723e */ /* 0x000fe200000000ff */
[----:B------:R-:W-:-:S03]  /*23c0*/  IMAD.IADD R5, R71, 0x1, R21 ;  /* 0x0000000147057824 */ /* 0x000fc600078e0215 */
[----:B------:R-:W-:Y:S01]  /*23d0*/  PRMT R13, R12, 0x7610, R13 ;  /* 0x000076100c0d7816 */ /* 0x000fe2000000000d */
[----:B------:R-:W-:Y:S01]  /*23e0*/  IMAD.SHL.U32 R12, R78, 0x8, RZ ;  /* 0x000000084e0c7824 */ /* 0x000fe200078e00ff */
[----:B------:R-:W-:-:S03]  /*23f0*/  LEA.HI.X R5, R20, R81, R5, 0x1, P4 ;  /* 0x0000005114057211 */ /* 0x000fc600020f0c05 */
[----:B------:R0:W-:Y:S02]  /*2400*/  @P1 STG.E.U16 desc[UR36][R6.64], R13 ;  /* 0x0000000d06001986 */ /* 0x0001e4000c101524 */
[----:B0-----:R-:W-:Y:S01]  /*2410*/  SHF.L.U64.HI R13, R78, 0x3, R79 ;  /* 0x000000034e0d7819 */ /* 0x001fe2000001024f */
[----:B------:R-:W-:Y:S06]  /*2420*/  @!P3 BRA `(.L_x_39) ;  /* 0x000000000004b947 */ /* 0x000fec0003800000 */
[----:B------:R0:W5:Y:S02]  /*2430*/  LDG.E.LTC128B.U16 R19, desc[UR36][R4.64+0x2] ;  /* 0x0000022404137981 */ /* 0x000164000c1e1520 */
.L_x_39:
[----:B------:R-:W-:Y:S05]  /*2440*/  BSYNC B1 ;  /* 0x0000000000017941 */ /* 0x000fea0003800000 */
.L_x_38:
[----:B-----5:R-:W-:Y:S01]  /*2450*/  HADD2.F32 R20, -RZ, R19.H0_H0 ;  /* 0x20000013ff147230 */ /* 0x020fe20000004100 */
[----:B------:R-:W-:Y:S01]  /*2460*/  ISETP.GT.AND P2, PT, R0, 0x8, P2 ;  /* 0x000000080000780c */ /* 0x000fe20001744270 */
[----:B------:R-:W-:-:S04]  /*2470*/  IMAD.WIDE.U32 R68, R68, R78, R12 ;  /* 0x0000004e44447225 */ /* 0x000fc800078e000c */
[----:B------:R-:W-:Y:S01]  /*2480*/  FMUL R20, R20, R59 ;  /* 0x0000003b14147220 */ /* 0x000fe20000400000 */
[----:B------:R-:W-:Y:S01]  /*2490*/  IMAD.IADD R75, R75, 0x1, R69 ;  /* 0x000000014b4b7824 */ /* 0x000fe200078e0245 */
[----:B------:R-:W-:Y:S02]  /*24a0*/  IADD3 R10, P1, R10, R68, RZ ;  /* 0x000000440a0a7210 */ /* 0x000fe40007f3e0ff */
[----:B------:R-:W-:-:S03]  /*24b0*/  FFMA R20, R25, R58, R20 ;  /* 0x0000003a19147223 */ /* 0x000fc60000000014 */
[----:B------:R-:W-:Y:S01]  /*24c0*/  IMAD.X R11, R75, 0x1, R11, P1 ;  /* 0x000000014b0b7824 */ /* 0x000fe200008e060b */
[C---:B------:R-:W-:Y:S02]  /*24d0*/  LEA R12, P1, R10.reuse, R80, 0x1 ;  /* 0x000000500a0c7211 */ /* 0x040fe400078208ff */
[----:B------:R-:W-:Y:S02]  /*24e0*/  F2FP.F16.F32.PACK_AB R20, RZ, R20 ;  /* 0x00000014ff14723e */ /* 0x000fe400000000ff */
[----:B------:R-:W-:-:S03]  /*24f0*/  LEA.HI.X R13, R10, R81, R11, 0x1, P1 ;  /* 0x000000510a0d7211 */ /* 0x000fc600008f0c0b */
[----:B------:R1:W-:Y:S04]  /*2500*/  @P3 STG.E.U16 desc[UR36][R6.64+0x2], R20 ;  /* 0x0000021406003986 */ /* 0x0003e8000c101524 */
[----:B------:R-:W2:Y:S01]  /*2510*/  @P2 LDG.E.LTC128B.U16 R19, desc[UR36][R12.64] ;  /* 0x000000240c132981 */ /* 0x000ea2000c1e1520 */
[----:B------:R-:W-:Y:S01]  /*2520*/  IADD3 R14, P1, P3, R8, R68, R14 ;  /* 0x00000044080e7210 */ /* 0x000fe20007b3e00e */
[----:B------:R-:W-:Y:S01]  /*2530*/  BSSY B1, `(.L_x_40) ;  /* 0x0000011000017945 */ /* 0x000fe20003800000 */
[C---:B------:R-:W-:Y:S02]  /*2540*/  SHF.L.U64.HI R11, R76.reuse, 0x4, R77 ;  /* 0x000000044c0b7819 */ /* 0x040fe4000001024d */
[----:B------:R-:W-:Y:S02]  /*2550*/  IADD3.X R15, R9, R75, R15, P1, P3 ;  /* 0x0000004b090f7210 */ /* 0x000fe40000fe640f */
[----:B------:R-:W-:-:S02]  /*2560*/  LEA R10, P1, R76, R6, 0x4 ;  /* 0x000000064c0a7211 */ /* 0x000fc400078220ff */
[----:B------:R-:W-:Y:S01]  /*2570*/  ISETP.GT.AND P0, PT, R0, 0x8, P0 ;  /* 0x000000080000780c */ /* 0x000fe20000704270 */
[----:B------:R-:W-:-:S04]  /*2580*/  IMAD.WIDE.U32 R14, R2, R74, R14 ;  /* 0x0000004a020e7225 */ /* 0x000fc800078e000e */
[----:B------:R-:W-:Y:S02]  /*2590*/  IMAD.X R11, R11, 0x1, R7, P1 ;  /* 0x000000010b0b7824 */ /* 0x000fe400008e0607 */
[----:B------:R-:W-:Y:S02]  /*25a0*/  IMAD.IADD R2, R71, 0x1, R15 ;  /* 0x0000000147027824 */ /* 0x000fe400078e020f */
[----:B--2---:R-:W-:-:S05]  /*25b0*/  HADD2.F32 R8, -RZ, R19.H0_H0 ;  /* 0x20000013ff087230 */ /* 0x004fca0000004100 */
[----:B------:R-:W-:Y:S01]  /*25c0*/  FMUL R9, R8, R59 ;  /* 0x0000003b08097220 */ /* 0x000fe20000400000 */
[----:B------:R-:W-:-:S03]  /*25d0*/  LEA R8, P3, R14, R80, 0x1 ;  /* 0x000000500e087211 */ /* 0x000fc600078608ff */
[----:B------:R-:W-:-:S05]  /*25e0*/  FFMA R9, R26, R58, R9 ;  /* 0x0000003a1a097223 */ /* 0x000fca0000000009 */
[----:B------:R-:W-:Y:S02]  /*25f0*/  F2FP.F16.F32.PACK_AB R12, RZ, R9 ;  /* 0x00000009ff0c723e */ /* 0x000fe400000000ff */
[----:B------:R-:W-:-:S03]  /*2600*/  LEA.HI.X R9, R14, R81, R2, 0x1, P3 ;  /* 0x000000510e097211 */ /* 0x000fc600018f0c02 */
[----:B------:R1:W-:Y:S01]  /*2610*/  @P2 STG.E.U16 desc[UR36][R10.64], R12 ;  /* 0x0000000c0a002986 */ /* 0x0003e2000c101524 */
[----:B------:R-:W-:Y:S05]  /*2620*/  @!P0 BRA `(.L_x_41) ;  /* 0x0000000000048947 */ /* 0x000fea0003800000 */
[----:B------:R2:W5:Y:S02]  /*2630*/  LDG.E.LTC128B.U16 R19, desc[UR36][R8.64+0x2] ;  /* 0x0000022408137981 */ /* 0x000564000c1e1520 */
.L_x_41:
[----:B------:R-:W-:Y:S05]  /*2640*/  BSYNC B1 ;  /* 0x0000000000017941 */ /* 0x000fea0003800000 */
.L_x_40:
[----:B-----5:R-:W-:Y:S01]  /*2650*/  HADD2.F32 R2, -RZ, R19.H0_H0 ;  /* 0x20000013ff027230 */ /* 0x020fe20000004100 */
[----:B------:R-:W-:Y:S01]  /*2660*/  ISETP.GT.AND P1, PT, R3, 0x8, PT ;  /* 0x000000080300780c */ /* 0x000fe20003f24270 */
[----:B------:R-:W-:Y:S03]  /*2670*/  BSSY B1, `(.L_x_42) ;  /* 0x0000008000017945 */ /* 0x000fe60003800000 */
[----:B------:R-:W-:Y:S01]  /*2680*/  FMUL R2, R2, R59 ;  /* 0x0000003b02027220 */ /* 0x000fe20000400000 */
[----:B------:R-:W-:-:S03]  /*2690*/  ISETP.GT.AND P2, PT, R0, RZ, P1 ;  /* 0x000000ff0000720c */ /* 0x000fc60000f44270 */
[----:B------:R-:W-:-:S05]  /*26a0*/  FFMA R2, R27, R58, R2 ;  /* 0x0000003a1b027223 */ /* 0x000fca0000000002 */
[----:B------:R-:W-:-:S05]  /*26b0*/  F2FP.F16.F32.PACK_AB R2, RZ, R2 ;  /* 0x00000002ff02723e */ /* 0x000fca00000000ff */
[----:B------:R3:W-:Y:S01]  /*26c0*/  @P0 STG.E.U16 desc[UR36][R10.64+0x2], R2 ;  /* 0x000002020a000986 */ /* 0x0007e2000c101524 */
[----:B------:R-:W-:Y:S05]  /*26d0*/  @!P2 BRA `(.L_x_43) ;  /* 0x000000000004a947 */ /* 0x000fea0003800000 */
[----:B------:R4:W5:Y:S02]  /*26e0*/  LDG.E.LTC128B.U16 R19, desc[UR36][R4.64+0x10] ;  /* 0x0000102404137981 */ /* 0x000964000c1e1520 */
.L_x_43:
[----:B------:R-:W-:Y:S05]  /*26f0*/  BSYNC B1 ;  /* 0x0000000000017941 */ /* 0x000fea0003800000 */
.L_x_42:
[----:B---3-5:R-:W-:Y:S01]  /*2700*/  HADD2.F32 R2, -RZ, R19.H0_H0 ;  /* 0x20000013ff027230 */ /* 0x028fe20000004100 */
        /* <DEDUP_REMOVED lines=9> */
.L_x_45:
[----:B------:R-:W-:Y:S05]  /*27a0*/  BSYNC B1 ;  /* 0x0000000000017941 */ /* 0x000fea0003800000 */
.L_x_44:
[----:B-----5:R-:W-:Y:S01]  /*27b0*/  HADD2.F32 R2, -RZ, R19.H0_H0 ;  /* 0x20000013ff027230 */ /* 0x020fe20000004100 */
[----:B------:R-:W-:Y:S01]  /*27c0*/  ISETP.GT.AND P1, PT, R0, 0x8, P1 ;  /* 0x000000080000780c */ /* 0x000fe20000f24270 */
[----:B------:R-:W-:Y:S03]  /*27d0*/  BSSY B1, `(.L_x_46) ;  /* 0x0000007000017945 */ /* 0x000fe60003800000 */
[----:B------:R-:W-:-:S04]  /*27e0*/  FMUL R2, R2, R59 ;  /* 0x0000003b02027220 */ /* 0x000fc80000400000 */
[----:B------:R-:W-:-:S05]  /*27f0*/  FFMA R2, R29, R58, R2 ;  /* 0x0000003a1d027223 */ /* 0x000fca0000000002 */
[----:B------:R-:W-:-:S05]  /*2800*/  F2FP.F16.F32.PACK_AB R2, RZ, R2 ;  /* 0x00000002ff02723e */ /* 0x000fca00000000ff */
[----:B------:R0:W-:Y:S01]  /*2810*/  @P3 STG.E.U16 desc[UR36][R6.64+0x12], R2 ;  /* 0x0000120206003986 */ /* 0x0001e2000c101524 */
[----:B------:R-:W-:Y:S05]  /*2820*/  @!P1 BRA `(.L_x_47) ;  /* 0x0000000000049947 */ /* 0x000fea0003800000 */
[----:B------:R0:W5:Y:S02]  /*2830*/  LDG.E.LTC128B.U16 R19, desc[UR36][R8.64+0x10] ;  /* 0x0000102408137981 */ /* 0x000164000c1e1520 */
.L_x_47:
[----:B------:R-:W-:Y:S05]  /*2840*/  BSYNC B1 ;  /* 0x0000000000017941 */ /* 0x000fea0003800000 */
.L_x_46:
[----:B0----5:R-:W-:Y:S01]  /*2850*/  HADD2.F32 R2, -RZ, R19.H0_H0 ;  /* 0x20000013ff027230 */ /* 0x021fe20000004100 */
[----:B------:R-:W-:Y:S01]  /*2860*/  ISETP.GT.AND P0, PT, R0, 0x8, P0 ;  /* 0x000000080000780c */ /* 0x000fe20000704270 */
[----:B------:R-:W-:Y:S03]  /*2870*/  BSSY B1, `(.L_x_48) ;  /* 0x0000007000017945 */ /* 0x000fe60003800000 */
[----:B---3--:R-:W-:-:S04]  /*2880*/  FMUL R13, R2, R59 ;  /* 0x0000003b020d7220 */ /* 0x008fc80000400000 */
[----:B------:R-:W-:-:S05]  /*2890*/  FFMA R13, R30, R58, R13 ;  /* 0x0000003a1e0d7223 */ /* 0x000fca000000000d */
[----:B------:R-:W-:-:S05]  /*28a0*/  F2FP.F16.F32.PACK_AB R13, RZ, R13 ;  /* 0x0000000dff0d723e */ /* 0x000fca00000000ff */
[----:B------:R0:W-:Y:S01]  /*28b0*/  @P1 STG.E.U16 desc[UR36][R10.64+0x10], R13 ;  /* 0x0000100d0a001986 */ /* 0x0001e2000c101524 */
[----:B------:R-:W-:Y:S05]  /*28c0*/  @!P0 BRA `(.L_x_49) ;  /* 0x0000000000048947 */ /* 0x000fea0003800000 */
[----:B------:R3:W5:Y:S02]  /*28d0*/  LDG.E.LTC128B.U16 R19, desc[UR36][R8.64+0x12] ;  /* 0x0000122408137981 */ /* 0x000764000c1e1520 */
.L_x_49:
[----:B------:R-:W-:Y:S05]  /*28e0*/  BSYNC B1 ;  /* 0x0000000000017941 */ /* 0x000fea0003800000 */
.L_x_48:
        /* <DEDUP_REMOVED lines=10> */
.L_x_51:
[----:B------:R-:W-:Y:S05]  /*2990*/  BSYNC B1 ;  /* 0x0000000000017941 */ /* 0x000fea0003800000 */
.L_x_50:
[----:B0----5:R-:W-:Y:S01]  /*29a0*/  HADD2.F32 R2, -RZ, R19.H0_H0 ;  /* 0x20000013ff027230 */ /* 0x021fe20000004100 */
        /* <DEDUP_REMOVED lines=9> */
.L_x_53:
[----:B------:R-:W-:Y:S05]  /*2a40*/  BSYNC B1 ;  /* 0x0000000000017941 */ /* 0x000fea0003800000 */
.L_x_52:
        /* <DEDUP_REMOVED lines=9> */
.L_x_55:
[----:B------:R-:W-:Y:S05]  /*2ae0*/  BSYNC B1 ;  /* 0x0000000000017941 */ /* 0x000fea0003800000 */
.L_x_54:
[----:B0----5:R-:W-:Y:S01]  /*2af0*/  HADD2.F32 R2, -RZ, R19.H0_H0 ;  /* 0x20000013ff027230 */ /* 0x021fe20000004100 */
        /* <DEDUP_REMOVED lines=8> */
.L_x_57:
[----:B------:R-:W-:Y:S05]  /*2b80*/  BSYNC B1 ;  /* 0x0000000000017941 */ /* 0x000fea0003800000 */
.L_x_56:
        /* <DEDUP_REMOVED lines=10> */
.L_x_59:
[----:B------:R-:W-:Y:S05]  /*2c30*/  BSYNC B1 ;  /* 0x0000000000017941 */ /* 0x000fea0003800000 */
.L_x_58:
        /* <DEDUP_REMOVED lines=10> */
.L_x_61:
[----:B------:R-:W-:Y:S05]  /*2ce0*/  BSYNC B1 ;  /* 0x0000000000017941 */ /* 0x000fea0003800000 */
.L_x_60:
        /* <DEDUP_REMOVED lines=9> */
.L_x_63:
[----:B------:R-:W-:Y:S05]  /*2d80*/  BSYNC B1 ;  /* 0x0000000000017941 */ /* 0x000fea0003800000 */
.L_x_62:
        /* <DEDUP_REMOVED lines=9> */
.L_x_65:
[----:B------:R-:W-:Y:S05]  /*2e20*/  BSYNC B1 ;  /* 0x0000000000017941 */ /* 0x000fea0003800000 */
.L_x_64:
        /* <DEDUP_REMOVED lines=10> */
.L_x_67:
[----:B------:R-:W-:Y:S05]  /*2ed0*/  BSYNC B1 ;  /* 0x0000000000017941 */ /* 0x000fea0003800000 */
.L_x_66:
        /* <DEDUP_REMOVED lines=10> */
.L_x_69:
[----:B------:R-:W-:Y:S05]  /*2f80*/  BSYNC B1 ;  /* 0x0000000000017941 */ /* 0x000fea0003800000 */
.L_x_68:
        /* <DEDUP_REMOVED lines=9> */
.L_x_71:
[----:B------:R-:W-:Y:S05]  /*3020*/  BSYNC B1 ;  /* 0x0000000000017941 */ /* 0x000fea0003800000 */
.L_x_70:
        /* <DEDUP_REMOVED lines=9> */
.L_x_73:
[----:B------:R-:W-:Y:S05]  /*30c0*/  BSYNC B1 ;  /* 0x0000000000017941 */ /* 0x000fea0003800000 */
.L_x_72:
        /* <DEDUP_REMOVED lines=10> */
.L_x_75:
[----:B------:R-:W-:Y:S05]  /*3170*/  BSYNC B1 ;  /* 0x0000000000017941 */ /* 0x000fea0003800000 */
.L_x_74:
        /* <DEDUP_REMOVED lines=10> */
.L_x_77:
[----:B------:R-:W-:Y:S05]  /*3220*/  BSYNC B1 ;  /* 0x0000000000017941 */ /* 0x000fea0003800000 */
.L_x_76:
        /* <DEDUP_REMOVED lines=9> */
.L_x_79:
[----:B------:R-:W-:Y:S05]  /*32c0*/  BSYNC B1 ;  /* 0x0000000000017941 */ /* 0x000fea0003800000 */
.L_x_78:
        /* <DEDUP_REMOVED lines=9> */
.L_x_81:
[----:B------:R-:W-:Y:S05]  /*3360*/  BSYNC B1 ;  /* 0x0000000000017941 */ /* 0x000fea0003800000 */
.L_x_80:
        /* <DEDUP_REMOVED lines=10> */
.L_x_83:
[----:B------:R-:W-:Y:S05]  /*3410*/  BSYNC B1 ;  /* 0x0000000000017941 */ /* 0x000fea0003800000 */
.L_x_82:
        /* <DEDUP_REMOVED lines=10> */
.L_x_85:
[----:B------:R-:W-:Y:S05]  /*34c0*/  BSYNC B1 ;  /* 0x0000000000017941 */ /* 0x000fea0003800000 */
.L_x_84:
        /* <DEDUP_REMOVED lines=9> */
.L_x_87:
[----:B------:R-:W-:Y:S05]  /*3560*/  BSYNC B1 ;  /* 0x0000000000017941 */ /* 0x000fea0003800000 */
.L_x_86:
        /* <DEDUP_REMOVED lines=9> */
.L_x_89:
[----:B------:R-:W-:Y:S05]  /*3600*/  BSYNC B1 ;  /* 0x0000000000017941 */ /* 0x000fea0003800000 */
.L_x_88:
        /* <DEDUP_REMOVED lines=10> */
.L_x_91:
[----:B------:R-:W-:Y:S05]  /*36b0*/  BSYNC B1 ;  /* 0x0000000000017941 */ /* 0x000fea0003800000 */
.L_x_90:
[----:B0----5:R-:W-:Y:S01]  /*36c0*/  HADD2.F32 R2, -RZ, R19.H0_H0 ;  /* 0x20000013ff027230 */ /* 0x021fe20000004100 */
[----:B------:R-:W-:Y:S01]  /*36d0*/  ISETP.GT.AND P0, PT, R3, 0x39, PT ;  /* 0x000000390300780c */ /* 0x000fe20003f04270 */
[----:B------:R-:W-:Y:S01]  /*36e0*/  @P2 IMAD.MOV.U32 R3, RZ, RZ, R7 ;  /* 0x000000ffff032224 */ /* 0x000fe200078e0007 */
[----:B------:R-:W-:Y:S02]  /*36f0*/  BSSY B1, `(.L_x_92) ;  /* 0x0000009000017945 */ /* 0x000fe40003800000 */
[----:B------:R-:W-:Y:S01]  /*3700*/  FMUL R13, R2, R59 ;  /* 0x0000003b020d7220 */ /* 0x000fe20000400000 */
[----:B------:R-:W-:Y:S01]  /*3710*/  @P2 IMAD.MOV.U32 R2, RZ, RZ, R6 ;  /* 0x000000ffff022224 */ /* 0x000fe200078e0006 */
[----:B------:R-:W-:Y:S02]  /*3720*/  ISETP.GT.AND P3, PT, R0, RZ, P0 ;  /* 0x000000ff0000720c */ /* 0x000fe40000764270 */
[----:B------:R-:W-:-:S05]  /*3730*/  FFMA R13, R52, R58, R13 ;  /* 0x0000003a340d7223 */ /* 0x000fca000000000d */
[----:B------:R-:W-:-:S05]  /*3740*/  F2FP.F16.F32.PACK_AB R13, RZ, R13 ;  /* 0x0000000dff0d723e */ /* 0x000fca00000000ff */
[----:B------:R0:W-:Y:S01]  /*3750*/  @P2 STG.E.U16 desc[UR36][R2.64+0x70], R13 ;  /* 0x0000700d02002986 */ /* 0x0001e2000c101524 */
[----:B------:R-:W-:Y:S05]  /*3760*/  @!P3 BRA `(.L_x_93) ;  /* 0x000000000004b947 */ /* 0x000fea0003800000 */
[----:B------:R0:W5:Y:S02]  /*3770*/  LDG.E.LTC128B.U16 R19, desc[UR36][R4.64+0x72] ;  /* 0x0000722404137981 */ /* 0x000164000c1e1520 */
.L_x_93:
[----:B------:R-:W-:Y:S05]  /*3780*/  BSYNC B1 ;  /* 0x0000000000017941 */ /* 0x000fea0003800000 */
.L_x_92:
        /* <DEDUP_REMOVED lines=9> */
.L_x_95:
[----:B------:R-:W-:Y:S05]  /*3820*/  BSYNC B1 ;  /* 0x0000000000017941 */ /* 0x000fea0003800000 */
.L_x_94:
[----:B0----5:R-:W-:Y:S01]  /*3830*/  HADD2.F32 R2, -RZ, R19.H0_H0 ;  /* 0x20000013ff027230 */ /* 0x021fe20000004100 */
[----:B------:R-:W-:Y:S01]  /*3840*/  ISETP.GT.AND P0, PT, R0, 0x8, P0 ;  /* 0x000000080000780c */ /* 0x000fe20000704270 */
[----:B------:R-:W-:Y:S03]  /*3850*/  BSSY B1, `(.L_x_96) ;  /* 0x000000a000017945 */ /* 0x000fe60003800000 */
[----:B------:R-:W-:Y:S01]  /*3860*/  FMUL R3, R2, R59 ;  /* 0x0000003b02037220 */ /* 0x000fe20000400000 */
[----:B------:R-:W-:-:S03]  /*3870*/  @P1 IMAD.MOV.U32 R2, RZ, RZ, R10 ;  /* 0x000000ffff021224 */ /* 0x000fc600078e000a */
[----:B------:R-:W-:-:S05]  /*3880*/  FFMA R3, R54, R58, R3 ;  /* 0x0000003a36037223 */ /* 0x000fca0000000003 */
[----:B------:R-:W-:-:S04]  /*3890*/  F2FP.F16.F32.PACK_AB R3, RZ, R3 ;  /* 0x00000003ff03723e */ /* 0x000fc800000000ff */
[----:B----4-:R-:W-:Y:S01]  /*38a0*/  PRMT R4, R3, 0x7610, R4 ;  /* 0x0000761003047816 */ /* 0x010fe20000000004 */
[----:B------:R-:W-:-:S05]  /*38b0*/  @P1 IMAD.MOV.U32 R3, RZ, RZ, R11 ;  /* 0x000000ffff031224 */ /* 0x000fca00078e000b */
[----:B------:R0:W-:Y:S01]  /*38c0*/  @P1 STG.E.U16 desc[UR36][R2.64+0x70], R4 ;  /* 0x0000700402001986 */ /* 0x0001e2000c101524 */
[----:B------:R-:W-:Y:S05]  /*38d0*/  @!P0 BRA `(.L_x_97) ;  /* 0x0000000000048947 */ /* 0x000fea0003800000 */
[----:B------:R4:W5:Y:S02]  /*38e0*/  LDG.E.LTC128B.U16 R19, desc[UR36][R8.64+0x72] ;  /* 0x0000722408137981 */ /* 0x000964000c1e1520 */
.L_x_97:
[----:B------:R-:W-:Y:S05]  /*38f0*/  BSYNC B1 ;  /* 0x0000000000017941 */ /* 0x000fea0003800000 */
.L_x_96:
[----:B------:R-:W-:Y:S05]  /*3900*/  @!P0 BRA `(.L_x_98) ;  /* 0x0000000800a88947 */ /* 0x000fea0003800000 */
[----:B-----5:R-:W-:-:S05]  /*3910*/  HADD2.F32 R0, -RZ, R19.H0_H0 ;  /* 0x20000013ff007230 */ /* 0x020fca0000004100 */
[----:B------:R-:W-:-:S04]  /*3920*/  FMUL R0, R0, R59 ;  /* 0x0000003b00007220 */ /* 0x000fc80000400000 */
[----:B------:R-:W-:-:S05]  /*3930*/  FFMA R0, R55, R58, R0 ;  /* 0x0000003a37007223 */ /* 0x000fca0000000000 */
[----:B------:R-:W-:-:S05]  /*3940*/  F2FP.F16.F32.PACK_AB R0, RZ, R0 ;  /* 0x00000000ff00723e */ /* 0x000fca00000000ff */
[----:B------:R0:W-:Y:S01]  /*3950*/  STG.E.U16 desc[UR36][R10.64+0x72], R0 ;  /* 0x000072000a007986 */ /* 0x0001e2000c101524 */
[----:B------:R-:W-:Y:S05]  /*3960*/  BRA `(.L_x_98) ;  /* 0x0000000800907947 */ /* 0x000fea0003800000 */
.L_x_37:
[----:B------:R-:W-:Y:S01]  /*3970*/  ISETP.GT.AND P0, PT, R3, 0x1, PT ;  /* 0x000000010300780c */ /* 0x000fe20003f04270 */
[----:B------:R-:W-:Y:S01]  /*3980*/  ULDC.64 UR4, c[0x0][0x5c0] ;  /* 0x0001700000047ab9 */ /* 0x000fe20000000a00 */
[-C--:B------:R-:W-:Y:S01]  /*3990*/  FMUL R24, R24, R58.reuse ;  /* 0x0000003a18187220 */ /* 0x080fe20000400000 */
[-C--:B------:R-:W-:Y:S01]  /*39a0*/  FMUL R25, R25, R58.reuse ;  /* 0x0000003a19197220 */ /* 0x080fe20000400000 */
[----:B------:R-:W-:Y:S01]  /*39b0*/  ISETP.GT.AND P3, PT, R0, RZ, P0 ;  /* 0x000000ff0000720c */ /* 0x000fe20000764270 */
[-C--:B------:R-:W-:Y:S01]  /*39c0*/  FMUL R26, R26, R58.reuse ;  /* 0x0000003a1a1a7220 */ /* 0x080fe20000400000 */
[----:B------:R-:W-:Y:S01]  /*39d0*/  LEA R4, P4, R70, UR4, 0x1 ;  /* 0x0000000446047c11 */ /* 0x000fe2000f8808ff */
[----:B------:R-:W-:Y:S01]  /*39e0*/  FMUL R27, R27, R58 ;  /* 0x0000003a1b1b7220 */ /* 0x000fe20000400000 */
[----:B------:R-:W-:Y:S01]  /*39f0*/  F2FP.F16.F32.PACK_AB R24, RZ, R24 ;  /* 0x00000018ff18723e */ /* 0x000fe200000000ff */
[-C--:B------:R-:W-:Y:S01]  /*3a00*/  FMUL R28, R28, R58.reuse ;  /* 0x0000003a1c1c7220 */ /* 0x080fe20000400000 */
[----:B------:R-:W-:Y:S01]  /*3a10*/  LEA.HI.X R5, R70, UR5, R7, 0x1, P4 ;  /* 0x0000000546057c11 */ /* 0x000fe2000a0f0c07 */
[-C--:B------:R-:W-:Y:S01]  /*3a20*/  FMUL R29, R29, R58.reuse ;  /* 0x0000003a1d1d7220 */ /* 0x080fe20000400000 */
[----:B------:R-:W-:Y:S01]  /*3a30*/  F2FP.F16.F32.PACK_AB R25, RZ, R25 ;  /* 0x00000019ff19723e */ /* 0x000fe200000000ff */
[-C--:B------:R-:W-:Y:S01]  /*3a40*/  FMUL R30, R30, R58.reuse ;  /* 0x0000003a1e1e7220 */ /* 0x080fe20000400000 */
[----:B------:R-:W-:Y:S01]  /*3a50*/  SHF.L.U64.HI R77, R76, 0x4, R77 ;  /* 0x000000044c4d7819 */ /* 0x000fe2000001024d */
[----:B------:R-:W-:Y:S01]  /*3a60*/  @P1 STG.E.U16 desc[UR36][R4.64], R24 ;  /* 0x0000001804001986 */ /* 0x000fe2000c101524 */
[----:B------:R-:W-:Y:S01]  /*3a70*/  ISETP.GT.AND P1, PT, R3, 0x8, PT ;  /* 0x000000080300780c */ /* 0x000fe20003f24270 */
[----:B------:R-:W-:Y:S01]  /*3a80*/  FMUL R31, R31, R58 ;  /* 0x0000003a1f1f7220 */ /* 0x000fe20000400000 */
[----:B------:R-:W-:Y:S01]  /*3a90*/  ISETP.GT.AND P4, PT, R0, 0x8, P0 ;  /* 0x000000080000780c */ /* 0x000fe20000784270 */
[----:B------:R-:W-:Y:S01]  /*3aa0*/  @P3 STG.E.U16 desc[UR36][R4.64+0x2], R25 ;  /* 0x0000021904003986 */ /* 0x000fe2000c101524 */
[----:B------:R-:W-:Y:S01]  /*3ab0*/  LEA R6, P3, R76, R4, 0x4 ;  /* 0x000000044c067211 */ /* 0x000fe200078620ff */
[-C--:B------:R-:W-:Y:S01]  /*3ac0*/  FMUL R32, R32, R58.reuse ;  /* 0x0000003a20207220 */ /* 0x080fe20000400000 */
[C---:B------:R-:W-:Y:S01]  /*3ad0*/  ISETP.GT.AND P2, PT, R0.reuse, 0x8, P2 ;  /* 0x000000080000780c */ /* 0x040fe20001744270 */
[-C--:B------:R-:W-:Y:S01]  /*3ae0*/  FMUL R33, R33, R58.reuse ;  /* 0x0000003a21217220 */ /* 0x080fe20000400000 */
[----:B------:R-:W-:Y:S01]  /*3af0*/  ISETP.GT.AND P0, PT, R3, 0x9, PT ;  /* 0x000000090300780c */ /* 0x000fe20003f04270 */
[----:B------:R-:W-:Y:S01]  /*3b00*/  IMAD.X R7, R77, 0x1, R5, P3 ;  /* 0x000000014d077824 */ /* 0x000fe200018e0605 */
[----:B------:R-:W-:Y:S01]  /*3b10*/  ISETP.GT.AND P5, PT, R0, RZ, P1 ;  /* 0x000000ff0000720c */ /* 0x000fe20000fa4270 */
[-C--:B------:R-:W-:Y:S01]  /*3b20*/  FMUL R34, R34, R58.reuse ;  /* 0x0000003a22227220 */ /* 0x080fe20000400000 */
[----:B------:R-:W-:Y:S01]  /*3b30*/  ISETP.GT.AND P3, PT, R0, RZ, P0 ;  /* 0x000000ff0000720c */ /* 0x000fe20000764270 */
[----:B------:R-:W-:Y:S01]  /*3b40*/  FMUL R35, R35, R58 ;  /* 0x0000003a23237220 */ /* 0x000fe20000400000 */
[----:B------:R-:W-:Y:S01]  /*3b50*/  F2FP.F16.F32.PACK_AB R26, RZ, R26 ;  /* 0x0000001aff1a723e */ /* 0x000fe200000000ff */
[-C--:B------:R-:W-:Y:S01]  /*3b60*/  FMUL R36, R36, R58.reuse ;  /* 0x0000003a24247220 */ /* 0x080fe20000400000 */
[----:B------:R-:W-:Y:S01]  /*3b70*/  F2FP.F16.F32.PACK_AB R27, RZ, R27 ;  /* 0x0000001bff1b723e */ /* 0x000fe200000000ff */
[----:B------:R-:W-:Y:S01]  /*3b80*/  FMUL R37, R37, R58 ;  /* 0x0000003a25257220 */ /* 0x000fe20000400000 */
[----:B------:R-:W-:Y:S01]  /*3b90*/  F2FP.F16.F32.PACK_AB R28, RZ, R28 ;  /* 0x0000001cff1c723e */ /* 0x000fe200000000ff */
[----:B------:R-:W-:Y:S01]  /*3ba0*/  @P2 STG.E.U16 desc[UR36][R6.64], R26 ;  /* 0x0000001a06002986 */ /* 0x000fe2000c101524 */
[----:B------:R-:W-:Y:S01]  /*3bb0*/  F2FP.F16.F32.PACK_AB R29, RZ, R29 ;  /* 0x0000001dff1d723e */ /* 0x000fe200000000ff */
[-C--:B------:R-:W-:Y:S01]  /*3bc0*/  FMUL R38, R38, R58.reuse ;  /* 0x0000003a26267220 */ /* 0x080fe20000400000 */
[C---:B------:R-:W-:Y:S01]  /*3bd0*/  ISETP.GT.AND P2, PT, R0.reuse, 0x8, P1 ;  /* 0x000000080000780c */ /* 0x040fe20000f44270 */
[----:B------:R-:W-:Y:S01]  /*3be0*/  @P4 STG.E.U16 desc[UR36][R6.64+0x2], R27 ;  /* 0x0000021b06004986 */ /* 0x000fe2000c101524 */
[----:B------:R-:W-:Y:S01]  /*3bf0*/  ISETP.GT.AND P1, PT, R3, 0x10, PT ;  /* 0x000000100300780c */ /* 0x000fe20003f24270 */
[----:B------:R-:W-:Y:S01]  /*3c00*/  FMUL R39, R39, R58 ;  /* 0x0000003a27277220 */ /* 0x000fe20000400000 */
[----:B------:R-:W-:Y:S01]  /*3c10*/  F2FP.F16.F32.PACK_AB R30, RZ, R30 ;  /* 0x0000001eff1e723e */ /* 0x000fe200000000ff */
[----:B------:R-:W-:Y:S01]  /*3c20*/  @P5 STG.E.U16 desc[UR36][R4.64+0x10], R28 ;  /* 0x0000101c04005986 */ /* 0x000fe2000c101524 */
[----:B------:R-:W-:Y:S01]  /*3c30*/  ISETP.GT.AND P4, PT, R0, RZ, P1 ;  /* 0x000000ff0000720c */ /* 0x000fe20000f84270 */
[-C--:B------:R-:W-:Y:S01]  /*3c40*/  FMUL R40, R40, R58.reuse ;  /* 0x0000003a28287220 */ /* 0x080fe20000400000 */
[----:B------:R-:W-:Y:S01]  /*3c50*/  F2FP.F16.F32.PACK_AB R31, RZ, R31 ;  /* 0x0000001fff1f723e */ /* 0x000fe200000000ff */
[----:B------:R-:W-:Y:S01]  /*3c60*/  @P3 STG.E.U16 desc[UR36][R4.64+0x12], R29 ;  /* 0x0000121d04003986 */ /* 0x000fe2000c101524 */
[----:B------:R-:W-:Y:S01]  /*3c70*/  ISETP.GT.AND P3, PT, R0, 0x8, P0 ;  /* 0x000000080000780c */ /* 0x000fe20000764270 */
[----:B------:R-:W-:Y:S01]  /*3c80*/  FMUL R41, R41, R58 ;  /* 0x0000003a29297220 */ /* 0x000fe20000400000 */
[----:B------:R-:W-:Y:S01]  /*3c90*/  ISETP.GT.AND P0, PT, R3, 0x11, PT ;  /* 0x000000110300780c */ /* 0x000fe20003f04270 */
[----:B------:R-:W-:Y:S01]  /*3ca0*/  @P2 STG.E.U16 desc[UR36][R6.64+0x10], R30 ;  /* 0x0000101e06002986 */ /* 0x000fe2000c101524 */
[----:B------:R-:W-:Y:S01]  /*3cb0*/  F2FP.F16.F32.PACK_AB R32, RZ, R32 ;  /* 0x00000020ff20723e */ /* 0x000fe200000000ff */
[-C--:B------:R-:W-:Y:S01]  /*3cc0*/  FMUL R42, R42, R58.reuse ;  /* 0x0000003a2a2a7220 */ /* 0x080fe20000400000 */
[C---:B------:R-:W-:Y:S01]  /*3cd0*/  ISETP.GT.AND P5, PT, R0.reuse, RZ, P0 ;  /* 0x000000ff0000720c */ /* 0x040fe200007a4270 */
[-C--:B------:R-:W-:Y:S01]  /*3ce0*/  FMUL R43, R43, R58.reuse ;  /* 0x0000003a2b2b7220 */ /* 0x080fe20000400000 */
[----:B------:R-:W-:Y:S01]  /*3cf0*/  ISETP.GT.AND P2, PT, R0, 0x8, P1 ;  /* 0x000000080000780c */ /* 0x000fe20000f44270 */
[-C--:B------:R-:W-:Y:S01]  /*3d00*/  FMUL R44, R44, R58.reuse ;  /* 0x0000003a2c2c7220 */ /* 0x080fe20000400000 */
[----:B------:R-:W-:Y:S01]  /*3d10*/  ISETP.GT.AND P1, PT, R3, 0x18, PT ;  /* 0x000000180300780c */ /* 0x000fe20003f24270 */
[-C--:B------:R-:W-:Y:S01]  /*3d20*/  FMUL R45, R45, R58.reuse ;  /* 0x0000003a2d2d7220 */ /* 0x080fe20000400000 */
[----:B------:R-:W-:Y:S01]  /*3d30*/  F2FP.F16.F32.PACK_AB R33, RZ, R33 ;  /* 0x00000021ff21723e */ /* 0x000fe200000000ff */
[----:B------:R-:W-:Y:S01]  /*3d40*/  @P3 STG.E.U16 desc[UR36][R6.64+0x12], R31 ;  /* 0x0000121f06003986 */ /* 0x000fe2000c101524 */
[----:B------:R-:W-:Y:S01]  /*3d50*/  ISETP.GT.AND P3, PT, R0, 0x8, P0 ;  /* 0x000000080000780c */ /* 0x000fe20000764270 */
[-C--:B------:R-:W-:Y:S01]  /*3d60*/  FMUL R46, R46, R58.reuse ;  /* 0x0000003a2e2e7220 */ /* 0x080fe20000400000 */
[----:B------:R-:W-:Y:S01]  /*3d70*/  ISETP.GT.AND P0, PT, R3, 0x19, PT ;  /* 0x000000190300780c */ /* 0x000fe20003f04270 */
[----:B------:R-:W-:Y:S01]  /*3d80*/  @P4 STG.E.U16 desc[UR36][R4.64+0x20], R32 ;  /* 0x0000202004004986 */ /* 0x000fe2000c101524 */
[C---:B------:R-:W-:Y:S01]  /*3d90*/  ISETP.GT.AND P4, PT, R0.reuse, RZ, P1 ;  /* 0x000000ff0000720c */ /* 0x040fe20000f84270 */
[----:B------:R-:W-:Y:S01]  /*3da0*/  FMUL R47, R47, R58 ;  /* 0x0000003a2f2f7220 */ /* 0x000fe20000400000 */
[----:B------:R-:W-:Y:S01]  /*3db0*/  F2FP.F16.F32.PACK_AB R34, RZ, R34 ;  /* 0x00000022ff22723e */ /* 0x000fe200000000ff */
[----:B------:R-:W-:Y:S01]  /*3dc0*/  @P5 STG.E.U16 desc[UR36][R4.64+0x22], R33 ;  /* 0x0000222104005986 */ /* 0x000fe2000c101524 */
[----:B------:R-:W-:Y:S01]  /*3dd0*/  ISETP.GT.AND P5, PT, R0, RZ, P0 ;  /* 0x000000ff0000720c */ /* 0x000fe200007a4270 */
[----:B------:R-:W-:Y:S01]  /*3de0*/  FMUL R48, R48, R58 ;  /* 0x0000003a30307220 */ /* 0x000fe20000400000 */
[----:B------:R-:W-:Y:S01]  /*3df0*/  F2FP.F16.F32.PACK_AB R35, RZ, R35 ;  /* 0x00000023ff23723e */ /* 0x000fe200000000ff */
[----:B------:R-:W-:Y:S01]  /*3e00*/  @P2 STG.E.U16 desc[UR36][R6.64+0x20], R34 ;  /* 0x0000202206002986 */ /* 0x000fe2000c101524 */
[----:B------:R-:W-:Y:S01]  /*3e10*/  F2FP.F16.F32.PACK_AB R36, RZ, R36 ;  /* 0x00000024ff24723e */ /* 0x000fe200000000ff */
[-C--:B------:R-:W-:Y:S01]  /*3e20*/  FMUL R49, R49, R58.reuse ;  /* 0x0000003a31317220 */ /* 0x080fe20000400000 */
[----:B------:R-:W-:Y:S01]  /*3e30*/  ISETP.GT.AND P2, PT, R0, 0x8, P1 ;  /* 0x000000080000780c */ /* 0x000fe20000f44270 */
[----:B------:R-:W-:Y:S01]  /*3e40*/  @P3 STG.E.U16 desc[UR36][R6.64+0x22], R35 ;  /* 0x0000222306003986 */ /* 0x000fe2000c101524 */
[----:B------:R-:W-:Y:S01]  /*3e50*/  ISETP.GT.AND P1, PT, R3, 0x20, PT ;  /* 0x000000200300780c */ /* 0x000fe20003f24270 */
[-C--:B------:R-:W-:Y:S01]  /*3e60*/  FMUL R50, R50, R58.reuse ;  /* 0x0000003a32327220 */ /* 0x080fe20000400000 */
[----:B------:R-:W-:Y:S01]  /*3e70*/  F2FP.F16.F32.PACK_AB R37, RZ, R37 ;  /* 0x00000025ff25723e */ /* 0x000fe200000000ff */
[----:B------:R-:W-:Y:S01]  /*3e80*/  @P4 STG.E.U16 desc[UR36][R4.64+0x30], R36 ;  /* 0x0000302404004986 */ /* 0x000fe2000c101524 */
[C---:B------:R-:W-:Y:S01]  /*3e90*/  ISETP.GT.AND P3, PT, R0.reuse, 0x8, P0 ;  /* 0x000000080000780c */ /* 0x040fe20000764270 */
[-C--:B------:R-:W-:Y:S01]  /*3ea0*/  FMUL R51, R51, R58.reuse ;  /* 0x0000003a33337220 */ /* 0x080fe20000400000 */
[----:B------:R-:W-:Y:S01]  /*3eb0*/  ISETP.GT.AND P0, PT, R3, 0x21, PT ;  /* 0x000000210300780c */ /* 0x000fe20003f04270 */
[----:B------:R-:W-:Y:S01]  /*3ec0*/  @P5 STG.E.U16 desc[UR36][R4.64+0x32], R37 ;  /* 0x0000322504005986 */ /* 0x000fe2000c101524 */
        /* <DEDUP_REMOVED lines=10> */
[----:B------:R-:W-:-:S02]  /*3f70*/  F2FP.F16.F32.PACK_AB R41, RZ, R41 ;  /* 0x00000029ff29723e */ /* 0x000fc400000000ff */
[C---:B------:R-:W-:Y:S01]  /*3f80*/  ISETP.GT.AND P1, PT, R0.reuse, 0x8, P1 ;  /* 0x000000080000780c */ /* 0x040fe20000f24270 */
[----:B------:R-:W-:Y:S01]  /*3f90*/  @P3 STG.E.U16 desc[UR36][R6.64+0x32], R39 ;  /* 0x0000322706003986 */ /* 0x000fe2000c101524 */
[C---:B------:R-:W-:Y:S02]  /*3fa0*/  ISETP.GT.AND P2, PT, R0.reuse, 0x8, P0 ;  /* 0x000000080000780c */ /* 0x040fe40000744270 */
[C---:B------:R-:W-:Y:S01]  /*3fb0*/  ISETP.GT.AND P0, PT, R3.reuse, 0x29, PT ;  /* 0x000000290300780c */ /* 0x040fe20003f04270 */
[----:B------:R-:W-:Y:S01]  /*3fc0*/  @P4 STG.E.U16 desc[UR36][R4.64+0x40], R40 ;  /* 0x0000402804004986 */ /* 0x000fe2000c101524 */
[----:B------:R-:W-:Y:S02]  /*3fd0*/  ISETP.GT.AND P4, PT, R3, 0x28, PT ;  /* 0x000000280300780c */ /* 0x000fe40003f84270 */
[----:B------:R-:W-:Y:S01]  /*3fe0*/  F2FP.F16.F32.PACK_AB R42, RZ, R42 ;  /* 0x0000002aff2a723e */ /* 0x000fe200000000ff */
[----:B------:R-:W-:Y:S01]  /*3ff0*/  @P5 STG.E.U16 desc[UR36][R4.64+0x42], R41 ;  /* 0x0000422904005986 */ /* 0x000fe2000c101524 */
[----:B------:R-:W-:-:S02]  /*4000*/  ISETP.GT.AND P5, PT, R0, RZ, P4 ;  /* 0x000000ff0000720c */ /* 0x000fc400027a4270 */
[C---:B------:R-:W-:Y:S01]  /*4010*/  ISETP.GT.AND P3, PT, R0.reuse, RZ, P0 ;  /* 0x000000ff0000720c */ /* 0x040fe20000764270 */
[----:B------:R-:W-:Y:S01]  /*4020*/  @P1 STG.E.U16 desc[UR36][R6.64+0x40], R42 ;  /* 0x0000402a06001986 */ /* 0x000fe2000c101524 */
[----:B------:R-:W-:Y:S02]  /*4030*/  F2FP.F16.F32.PACK_AB R43, RZ, R43 ;  /* 0x0000002bff2b723e */ /* 0x000fe400000000ff */
[----:B------:R-:W-:Y:S02]  /*4040*/  F2FP.F16.F32.PACK_AB R44, RZ, R44 ;  /* 0x0000002cff2c723e */ /* 0x000fe400000000ff */
[C---:B------:R-:W-:Y:S01]  /*4050*/  ISETP.GT.AND P4, PT, R0.reuse, 0x8, P4 ;  /* 0x000000080000780c */ /* 0x040fe20002784270 */
[----:B------:R-:W-:Y:S01]  /*4060*/  @P2 STG.E.U16 desc[UR36][R6.64+0x42], R43 ;  /* 0x0000422b06002986 */ /* 0x000fe2000c101524 */
[----:B------:R-:W-:Y:S02]  /*4070*/  F2FP.F16.F32.PACK_AB R45, RZ, R45 ;  /* 0x0000002dff2d723e */ /* 0x000fe400000000ff */
[----:B------:R-:W-:Y:S01]  /*4080*/  ISETP.GT.AND P2, PT, R3, 0x31, PT ;  /* 0x000000310300780c */ /* 0x000fe20003f44270 */
[----:B------:R-:W-:Y:S01]  /*4090*/  @P5 STG.E.U16 desc[UR36][R4.64+0x50], R44 ;  /* 0x0000502c04005986 */ /* 0x000fe2000c101524 */
[----:B------:R-:W-:-:S02]  /*40a0*/  ISETP.GT.AND P5, PT, R0, 0x8, P0 ;  /* 0x000000080000780c */ /* 0x000fc400007a4270 */
[C---:B------:R-:W-:Y:S01]  /*40b0*/  ISETP.GT.AND P1, PT, R3.reuse, 0x38, PT ;  /* 0x000000380300780c */ /* 0x040fe20003f24270 */
[----:B------:R-:W-:Y:S01]  /*40c0*/  @P3 STG.E.U16 desc[UR36][R4.64+0x52], R45 ;  /* 0x0000522d04003986 */ /* 0x000fe2000c101524 */
[C---:B------:R-:W-:Y:S02]  /*40d0*/  ISETP.GT.AND P3, PT, R3.reuse, 0x30, PT ;  /* 0x000000300300780c */ /* 0x040fe40003f64270 */
[----:B------:R-:W-:Y:S01]  /*40e0*/  ISETP.GT.AND P0, PT, R3, 0x39, PT ;  /* 0x000000390300780c */ /* 0x000fe20003f04270 */
[----:B------:R-:W-:Y:S01]  /*40f0*/  @P4 IMAD.MOV.U32 R2, RZ, RZ, R6 ;  /* 0x000000ffff024224 */ /* 0x000fe200078e0006 */
[----:B------:R-:W-:Y:S01]  /*4100*/  F2FP.F16.F32.PACK_AB R46, RZ, R46 ;  /* 0x0000002eff2e723e */ /* 0x000fe200000000ff */
[----:B------:R-:W-:Y:S01]  /*4110*/  @P4 IMAD.MOV.U32 R3, RZ, RZ, R7 ;  /* 0x000000ffff034224 */ /* 0x000fe200078e0007 */
[----:B------:R-:W-:Y:S02]  /*4120*/  F2FP.F16.F32.PACK_AB R47, RZ, R47 ;  /* 0x0000002fff2f723e */ /* 0x000fe400000000ff */
[----:B------:R-:W-:-:S02]  /*4130*/  F2FP.F16.F32.PACK_AB R48, RZ, R48 ;  /* 0x00000030ff30723e */ /* 0x000fc400000000ff */
[----:B------:R1:W-:Y:S01]  /*4140*/  @P4 STG.E.U16 desc[UR36][R2.64+0x50], R46 ;  /* 0x0000502e02004986 */ /* 0x0003e2000c101524 */
[C---:B------:R-:W-:Y:S02]  /*4150*/  ISETP.GT.AND P4, PT, R0.reuse, RZ, P2 ;  /* 0x000000ff0000720c */ /* 0x040fe40001784270 */
[----:B------:R-:W-:Y:S02]  /*4160*/  F2FP.F16.F32.PACK_AB R49, RZ, R49 ;  /* 0x00000031ff31723e */ /* 0x000fe400000000ff */
[----:B------:R-:W-:Y:S02]  /*4170*/  ISETP.GT.AND P2, PT, R0, 0x8, P2 ;  /* 0x000000080000780c */ /* 0x000fe40001744270 */
[----:B------:R-:W-:Y:S02]  /*4180*/  F2FP.F16.F32.PACK_AB R50, RZ, R50 ;  /* 0x00000032ff32723e */ /* 0x000fe400000000ff */
[----:B------:R-:W-:Y:S02]  /*4190*/  F2FP.F16.F32.PACK_AB R51, RZ, R51 ;  /* 0x00000033ff33723e */ /* 0x000fe400000000ff */
[----:B------:R-:W-:Y:S01]  /*41a0*/  F2FP.F16.F32.PACK_AB R52, RZ, R52 ;  /* 0x00000034ff34723e */ /* 0x000fe200000000ff */
[----:B-1----:R-:W-:Y:S01]  /*41b0*/  @P5 IMAD.MOV.U32 R2, RZ, RZ, R6 ;  /* 0x000000ffff025224 */ /* 0x002fe200078e0006 */
[----:B------:R-:W-:Y:S01]  /*41c0*/  F2FP.F16.F32.PACK_AB R53, RZ, R53 ;  /* 0x00000035ff35723e */ /* 0x000fe200000000ff */
[----:B------:R-:W-:Y:S01]  /*41d0*/  @P5 IMAD.MOV.U32 R3, RZ, RZ, R7 ;  /* 0x000000ffff035224 */ /* 0x000fe200078e0007 */
[----:B------:R-:W-:-:S02]  /*41e0*/  F2FP.F16.F32.PACK_AB R54, RZ, R54 ;  /* 0x00000036ff36723e */ /* 0x000fc400000000ff */
[----:B------:R-:W-:Y:S02]  /*41f0*/  F2FP.F16.F32.PACK_AB R55, RZ, R55 ;  /* 0x00000037ff37723e */ /* 0x000fe400000000ff */
[----:B------:R1:W-:Y:S01]  /*4200*/  @P5 STG.E.U16 desc[UR36][R2.64+0x52], R47 ;  /* 0x0000522f02005986 */ /* 0x0003e2000c101524 */
[C---:B------:R-:W-:Y:S02]  /*4210*/  ISETP.GT.AND P5, PT, R0.reuse, RZ, P3 ;  /* 0x000000ff0000720c */ /* 0x040fe40001fa4270 */
[----:B------:R-:W-:-:S11]  /*4220*/  ISETP.GT.AND P3, PT, R0, 0x8, P3 ;  /* 0x000000080000780c */ /* 0x000fd60001f64270 */
[----:B-1----:R-:W-:Y:S02]  /*4230*/  @P5 IMAD.MOV.U32 R2, RZ, RZ, R4 ;  /* 0x000000ffff025224 */ /* 0x002fe400078e0004 */
[----:B------:R-:W-:-:S05]  /*4240*/  @P5 IMAD.MOV.U32 R3, RZ, RZ, R5 ;  /* 0x000000ffff035224 */ /* 0x000fca00078e0005 */
[----:B------:R1:W-:Y:S01]  /*4250*/  @P5 STG.E.U16 desc[UR36][R2.64+0x60], R48 ;  /* 0x0000603002005986 */ /* 0x0003e2000c101524 */
[C---:B------:R-:W-:Y:S02]  /*4260*/  ISETP.GT.AND P5, PT, R0.reuse, RZ, P0 ;  /* 0x000000ff0000720c */ /* 0x040fe400007a4270 */
[----:B------:R-:W-:Y:S01]  /*4270*/  ISETP.GT.AND P0, PT, R0, 0x8, P0 ;  /* 0x000000080000780c */ /* 0x000fe20000704270 */
[----:B-1----:R-:W-:Y:S02]  /*4280*/  @P4 IMAD.MOV.U32 R2, RZ, RZ, R4 ;  /* 0x000000ffff024224 */ /* 0x002fe400078e0004 */
[----:B------:R-:W-:-:S05]  /*4290*/  @P4 IMAD.MOV.U32 R3, RZ, RZ, R5 ;  /* 0x000000ffff034224 */ /* 0x000fca00078e0005 */
[----:B------:R1:W-:Y:S01]  /*42a0*/  @P4 STG.E.U16 desc[UR36][R2.64+0x62], R49 ;  /* 0x0000623102004986 */ /* 0x0003e2000c101524 */
[C---:B------:R-:W-:Y:S02]  /*42b0*/  ISETP.GT.AND P4, PT, R0.reuse, RZ, P1 ;  /* 0x000000ff0000720c */ /* 0x040fe40000f84270 */
[----:B------:R-:W-:Y:S01]  /*42c0*/  ISETP.GT.AND P1, PT, R0, 0x8, P1 ;  /* 0x000000080000780c */ /* 0x000fe20000f24270 */
[----:B-1----:R-:W-:Y:S02]  /*42d0*/  @P3 IMAD.MOV.U32 R2, RZ, RZ, R6 ;  /* 0x000000ffff023224 */ /* 0x002fe400078e0006 */
[----:B------:R-:W-:-:S05]  /*42e0*/  @P3 IMAD.MOV.U32 R3, RZ, RZ, R7 ;  /* 0x000000ffff033224 */ /* 0x000fca00078e0007 */
[----:B------:R1:W-:Y:S02]  /*42f0*/  @P3 STG.E.U16 desc[UR36][R2.64+0x60], R50 ;  /* 0x0000603202003986 */ /* 0x0003e4000c101524 */
[----:B-1----:R-:W-:Y:S02]  /*4300*/  @P2 IMAD.MOV.U32 R2, RZ, RZ, R6 ;  /* 0x000000ffff022224 */ /* 0x002fe400078e0006 */
[----:B------:R-:W-:-:S05]  /*4310*/  @P2 IMAD.MOV.U32 R3, RZ, RZ, R7 ;  /* 0x000000ffff032224 */ /* 0x000fca00078e0007 */
[----:B------:R1:W-:Y:S02]  /*4320*/  @P2 STG.E.U16 desc[UR36][R2.64+0x62], R51 ;  /* 0x0000623302002986 */ /* 0x0003e4000c101524 */
[----:B-1----:R-:W-:Y:S02]  /*4330*/  @P4 IMAD.MOV.U32 R2, RZ, RZ, R4 ;  /* 0x000000ffff024224 */ /* 0x002fe400078e0004 */
[----:B------:R-:W-:-:S05]  /*4340*/  @P4 IMAD.MOV.U32 R3, RZ, RZ, R5 ;  /* 0x000000ffff034224 */ /* 0x000fca00078e0005 */
[----:B------:R1:W-:Y:S04]  /*4350*/  @P4 STG.E.U16 desc[UR36][R2.64+0x70], R52 ;  /* 0x0000703402004986 */ /* 0x0003e8000c101524 */
[----:B------:R2:W-:Y:S01]  /*4360*/  @P5 STG.E.U16 desc[UR36][R4.64+0x72], R53 ;  /* 0x0000723504005986 */ /* 0x0005e2000c101524 */
[----:B-1----:R-:W-:Y:S02]  /*4370*/  @P1 IMAD.MOV.U32 R2, RZ, RZ, R6 ;  /* 0x000000ffff021224 */ /* 0x002fe400078e0006 */
[----:B------:R-:W-:-:S05]  /*4380*/  @P1 IMAD.MOV.U32 R3, RZ, RZ, R7 ;  /* 0x000000ffff031224 */ /* 0x000fca00078e0007 */
[----:B------:R2:W-:Y:S04]  /*4390*/  @P1 STG.E.U16 desc[UR36][R2.64+0x70], R54 ;  /* 0x0000703602001986 */ /* 0x0005e8000c101524 */
[----:B------:R2:W-:Y:S02]  /*43a0*/  @P0 STG.E.U16 desc[UR36][R6.64+0x72], R55 ;  /* 0x0000723706000986 */ /* 0x0005e4000c101524 */
.L_x_98:
[----:B------:R-:W-:Y:S05]  /*43b0*/  BSYNC B0 ;  /* 0x0000000000007941 */ /* 0x000fea0003800000 */
.L_x_36:
[----:B0-2---:R-:W2:Y:S01]  /*43c0*/  LDL.64 R2, [R1] ;  /* 0x0000000001027983 */ /* 0x005ea20000100a00 */
[----:B------:R-:W-:Y:S01]  /*43d0*/  ULDC.64 UR4, c[0x0][0x650] ;  /* 0x0001940000047ab9 */ /* 0x000fe20000000a00 */
[----:B------:R0:W-:Y:S01]  /*43e0*/  SYNCS.ARRIVE.TRANS64.A1T0 RZ, [R66+UR47], RZ ;  /* 0x000000ff42ff79a7 */ /* 0x0001e2000810002f */
[----:B------:R-:W-:Y:S01]  /*43f0*/  PRMT R0, RZ, 0x7610, R0 ;  /* 0x00007610ff007816 */ /* 0x000fe20000000000 */
[----:B-----5:R-:W-:Y:S02]  /*4400*/  IMAD.MOV.U32 R19, RZ, RZ, -0x1 ;  /* 0xffffffffff137424 */ /* 0x020fe400078e00ff */
[----:B------:R-:W-:Y:S01]  /*4410*/  IMAD.MOV.U32 R22, RZ, RZ, -0x1 ;  /* 0xffffffffff167424 */ /* 0x000fe200078e00ff */
[----:B--2---:R-:W-:-:S04]  /*4420*/  LEA R18, P0, R2, R18, 0x1 ;  /* 0x0000001202127211 */ /* 0x004fc800078008ff */
[----:B------:R-:W-:Y:S01]  /*4430*/  LEA.HI.X R17, R2, R17, R23, 0x1, P0 ;  /* 0x0000001102117211 */ /* 0x000fe200000f0c17 */
[----:B------:R-:W-:Y:S01]  /*4440*/  IMAD.MOV.U32 R2, RZ, RZ, -0x1 ;  /* 0xffffffffff027424 */ /* 0x000fe200078e00ff */
[----:B------:R-:W-:-:S04]  /*4450*/  ISETP.GE.U32.AND P0, PT, R18, UR4, PT ;  /* 0x0000000412007c0c */ /* 0x000fc8000bf06070 */
[----:B------:R-:W-:-:S13]  /*4460*/  ISETP.GE.U32.AND.EX P0, PT, R17, UR5, PT, P0 ;  /* 0x0000000511007c0c */ /* 0x000fda000bf06100 */
[----:B0-----:R-:W-:Y:S05]  /*4470*/  @P0 BRA `(.L_x_99) ;  /* 0x0000000400700947 */ /* 0x001fea0003800000 */
[----:B-1----:R-:W0:Y:S01]  /*4480*/  S2R R10, SR_CTAID.X ;  /* 0x00000000000a7919 */ /* 0x002e220000002500 */
[----:B---34-:R-:W1:Y:S01]  /*4490*/  LDC.64 R8, c[0x0][0x628] ;  /* 0x00018a00ff087b82 */ /* 0x018e620000000a00 */
[----:B------:R-:W-:Y:S01]  /*44a0*/  ULDC UR4, c[0x0][0x150] ;  /* 0x0000540000047ab9 */ /* 0x000fe20000000800 */
[----:B------:R-:W-:Y:S01]  /*44b0*/  IMAD.MOV.U32 R6, RZ, RZ, R18 ;  /* 0x000000ffff067224 */ /* 0x000fe200078e0012 */
[----:B------:R-:W2:Y:S01]  /*44c0*/  S2R R20, SR_CTAID.Y ;  /* 0x0000000000147919 */ /* 0x000ea20000002600 */
[----:B------:R-:W-:-:S04]  /*44d0*/  IMAD.MOV.U32 R7, RZ, RZ, R17 ;  /* 0x000000ffff077224 */ /* 0x000fc800078e0011 */
[----:B------:R-:W3:Y:S08]  /*44e0*/  LDC R15, c[0x0][0x144] ;  /* 0x00005100ff0f7b82 */ /* 0x000ef00000000800 */
[----:B------:R-:W4:Y:S08]  /*44f0*/  LDC R0, c[0x0][0x630] ;  /* 0x00018c00ff007b82 */ /* 0x000f300000000800 */
[----:B------:R-:W2:Y:S01]  /*4500*/  LDC.64 R12, c[0x0][0x620] ;  /* 0x00018800ff0c7b82 */ /* 0x000ea20000000a00 */
[----:B-1----:R-:W-:-:S04]  /*4510*/  ISETP.NE.U32.AND P0, PT, R8, RZ, PT ;  /* 0x000000ff0800720c */ /* 0x002fc80003f05070 */
[----:B------:R-:W-:Y:S02]  /*4520*/  ISETP.NE.AND.EX P0, PT, R9, RZ, PT, P0 ;  /* 0x000000ff0900720c */ /* 0x000fe40003f05300 */
[----:B0-----:R-:W-:-:S05]  /*4530*/  I2FP.F32.U32 R2, R10 ;  /* 0x0000000a00027245 */ /* 0x001fca0000201000 */
[----:B------:R-:W-:-:S04]  /*4540*/  FMUL R2, R2, UR4 ;  /* 0x0000000402027c20 */ /* 0x000fc80008400000 */
[----:B------:R0:W1:Y:S02]  /*4550*/  F2I.U32.TRUNC.NTZ R14, R2 ;  /* 0x00000002000e7305 */ /* 0x000064000020f000 */
[----:B---34-:R-:W-:Y:S05]  /*4560*/  @!P0 BRA `(.L_x_100) ;  /* 0x0000000000288947 */ /* 0x018fea0003800000 */
[----:B------:R-:W3:Y:S02]  /*4570*/  LDC R3, c[0x0][0x634] ;  /* 0x00018d00ff037b82 */ /* 0x000ee40000000800 */
[----:B---3--:R-:W-:-:S05]  /*4580*/  IADD3 R7, P0, R18, R3, RZ ;  /* 0x0000000312077210 */ /* 0x008fca0007f1e0ff */
[----:B------:R-:W-:-:S04]  /*4590*/  IMAD.X R11, RZ, RZ, R17, P0 ;  /* 0x000000ffff0b7224 */ /* 0x000fc800000e0611 */
[----:B0-----:R-:W-:-:S04]  /*45a0*/  IMAD.WIDE.U32 R2, R11, R8, RZ ;  /* 0x000000080b027225 */ /* 0x001fc800078e00ff */
[----:B------:R-:W-:-:S04]  /*45b0*/  IMAD.WIDE.U32 R4, P0, R7, R9, R2 ;  /* 0x0000000907047225 */ /* 0x000fc80007800002 */
[----:B------:R-:W-:-:S04]  /*45c0*/  IMAD.WIDE.U32 R2, R7, R8, RZ ;  /* 0x0000000807027225 */ /* 0x000fc800078e00ff */
[----:B------:R-:W-:Y:S01]  /*45d0*/  IMAD.X R7, RZ, RZ, RZ, P0 ;  /* 0x000000ffff077224 */ /* 0x000fe200000e06ff */
[----:B------:R-:W-:Y:S01]  /*45e0*/  IADD3 RZ, P0, R3, R4, RZ ;  /* 0x0000000403ff7210 */ /* 0x000fe20007f1e0ff */
[----:B------:R-:W-:-:S04]  /*45f0*/  IMAD.MOV.U32 R6, RZ, RZ, R5 ;  /* 0x000000ffff067224 */ /* 0x000fc800078e0005 */
[----:B------:R-:W-:-:S08]  /*4600*/  IMAD.WIDE.U32.X R6, R11, R9, R6, P0 ;  /* 0x000000090b067225 */ /* 0x000fd000000e0406 */
.L_x_100:
[----:B------:R-:W3:Y:S01]  /*4610*/  LDC.64 R26, c[0x0][0x640] ;  /* 0x00019000ff1a7b82 */ /* 0x000ee20000000a00 */
[-C--:B------:R-:W-:Y:S01]  /*4620*/  SHF.R.U64 R11, R6, R0.reuse, R7 ;  /* 0x00000000060b7219 */ /* 0x080fe20000001207 */
[----:B------:R-:W-:Y:S01]  /*4630*/  IMAD.MOV.U32 R19, RZ, RZ, R17 ;  /* 0x000000ffff137224 */ /* 0x000fe200078e0011 */
[----:B------:R-:W-:Y:S01]  /*4640*/  SHF.R.U32.HI R0, RZ, R0, R7 ;  /* 0x00000000ff007219 */ /* 0x000fe20000011607 */
[----:B-1----:R-:W-:Y:S01]  /*4650*/  IMAD.MOV R14, RZ, RZ, -R14 ;  /* 0x000000ffff0e7224 */ /* 0x002fe200078e0a0e */
[----:B------:R-:W-:Y:S01]  /*4660*/  IADD3 R5, P0, RZ, -R11, RZ ;  /* 0x8000000bff057210 */ /* 0x000fe20007f1e0ff */
[----:B------:R-:W-:Y:S01]  /*4670*/  ULDC UR4, c[0x0][0x154] ;  /* 0x0000550000047ab9 */ /* 0x000fe20000000800 */
[----:B------:R-:W-:Y:S01]  /*4680*/  IMAD.MOV.U32 R7, RZ, RZ, 0x1 ;  /* 0x00000001ff077424 */ /* 0x000fe200078e00ff */
[----:B------:R-:W1:Y:S01]  /*4690*/  LDC R4, c[0x0][0x618] ;  /* 0x00018600ff047b82 */ /* 0x000e620000000800 */
[----:B------:R-:W-:Y:S02]  /*46a0*/  IMAD R22, R15, R14, R10 ;  /* 0x0000000e0f167224 */ /* 0x000fe400078e020a */
[----:B------:R-:W-:-:S04]  /*46b0*/  IMAD.X R3, RZ, RZ, ~R0, P0 ;  /* 0x000000ffff037224 */ /* 0x000fc800000e0e00 */
[-C--:B--2---:R-:W-:Y:S01]  /*46c0*/  IMAD R0, R3, R12.reuse, RZ ;  /* 0x0000000c03007224 */ /* 0x084fe200078e02ff */
[----:B------:R-:W2:Y:S01]  /*46d0*/  LDC R6, c[0x0][0x608] ;  /* 0x00018200ff067b82 */ /* 0x000ea20000000800 */
[----:B0-----:R-:W-:-:S04]  /*46e0*/  IMAD.WIDE.U32 R2, R5, R12, R18 ;  /* 0x0000000c05027225 */ /* 0x001fc800078e0012 */
[----:B------:R-:W-:Y:S01]  /*46f0*/  IMAD R5, R5, R13, R0 ;  /* 0x0000000d05057224 */ /* 0x000fe200078e0200 */
[----:B------:R-:W-:Y:S02]  /*4700*/  I2FP.F32.U32 R0, R20 ;  /* 0x0000001400007245 */ /* 0x000fe40000201000 */
[----:B------:R-:W0:Y:S01]  /*4710*/  LDC R24, c[0x0][0x658] ;  /* 0x00019600ff187b82 */ /* 0x000e220000000800 */
[----:B------:R-:W-:Y:S01]  /*4720*/  IMAD.IADD R3, R3, 0x1, R5 ;  /* 0x0000000103037824 */ /* 0x000fe200078e0205 */
[----:B---3--:R-:W-:Y:S01]  /*4730*/  ISETP.NE.U32.AND P0, PT, R26, RZ, PT ;  /* 0x000000ff1a00720c */ /* 0x008fe20003f05070 */
[----:B------:R-:W-:Y:S01]  /*4740*/  FMUL R0, R0, UR4 ;  /* 0x0000000400007c20 */ /* 0x000fe20008400000 */
[----:B------:R-:W-:Y:S02]  /*4750*/  IMAD.MOV.U32 R5, RZ, RZ, -0x1 ;  /* 0xffffffffff057424 */ /* 0x000fe400078e00ff */
[----:B------:R-:W-:Y:S01]  /*4760*/  ISETP.NE.AND.EX P0, PT, R27, RZ, PT, P0 ;  /* 0x000000ff1b00720c */ /* 0x000fe20003f05300 */
[----:B------:R3:W4:Y:S01]  /*4770*/  F2I.U32.TRUNC.NTZ R12, R0 ;  /* 0x00000000000c7305 */ /* 0x000722000020f000 */
[----:B------:R-:W3:Y:S01]  /*4780*/  LDC R15, c[0x0][0x148] ;  /* 0x00005200ff0f7b82 */ /* 0x000ee20000000800 */
[----:B-1----:R-:W-:-:S02]  /*4790*/  SHF.R.U64 R10, R2, R4, R3 ;  /* 0x00000004020a7219 */ /* 0x002fc40000001203 */
[----:B------:R-:W-:-:S05]  /*47a0*/  SHF.R.U32.HI R3, RZ, R4, R3 ;  /* 0x00000004ff037219 */ /* 0x000fca0000011603 */
[----:B------:R-:W1:Y:S01]  /*47b0*/  LDC R14, c[0x0][0x600] ;  /* 0x00018000ff0e7b82 */ /* 0x000e620000000800 */
[-CC-:B--2---:R-:W-:Y:S02]  /*47c0*/  SHF.R.U64 R8, R10, R6.reuse, R3.reuse ;  /* 0x000000060a087219 */ /* 0x184fe40000001203 */
[----:B------:R-:W-:-:S05]  /*47d0*/  SHF.R.U32.HI R3, RZ, R6, R3 ;  /* 0x00000006ff037219 */ /* 0x000fca0000011603 */
[----:B------:R-:W2:Y:S01]  /*47e0*/  LDC R21, c[0x0][0x648] ;  /* 0x00019200ff157b82 */ /* 0x000ea20000000800 */
[-CC-:B0-----:R-:W-:Y:S02]  /*47f0*/  SHF.R.U64 R13, R8, R24.reuse, R3.reuse ;  /* 0x00000018080d7219 */ /* 0x181fe40000001203 */
[-C--:B------:R-:W-:Y:S02]  /*4800*/  SHF.L.U32 R5, R5, R24.reuse, RZ ;  /* 0x0000001805057219 */ /* 0x080fe400000006ff */
[-C--:B------:R-:W-:Y:S01]  /*4810*/  SHF.R.U32.HI R3, RZ, R24.reuse, R3 ;  /* 0x00000018ff037219 */ /* 0x080fe20000011603 */
[----:B------:R-:W-:Y:S01]  /*4820*/  IMAD.MOV.U32 R2, RZ, RZ, R13 ;  /* 0x000000ffff027224 */ /* 0x000fe200078e000d */
[----:B------:R-:W-:Y:S01]  /*4830*/  SHF.L.U32 R24, R7, R24, RZ ;  /* 0x0000001807187219 */ /* 0x000fe200000006ff */
[----:B------:R-:W0:Y:S01]  /*4840*/  LDC R25, c[0x0][0x638] ;  /* 0x00018e00ff197b82 */ /* 0x000e220000000800 */
[----:B------:R-:W-:-:S07]  /*4850*/  LOP3.LUT R19, RZ, R5, RZ, 0x33, !PT ;  /* 0x00000005ff137212 */ /* 0x000fce00078e33ff */
[----:B------:R-:W0:Y:S01]  /*4860*/  LDC R28, c[0x0][0x610] ;  /* 0x00018400ff1c7b82 */ /* 0x000e220000000800 */
[----:B----4-:R-:W-:Y:S05]  /*4870*/  @!P0 BRA `(.L_x_101) ;  /* 0x0000000000288947 */ /* 0x010fea0003800000 */
[----:B---3--:R-:W3:Y:S02]  /*4880*/  LDC R0, c[0x0][0x64c] ;  /* 0x00019300ff007b82 */ /* 0x008ee40000000800 */
[----:B---3--:R-:W-:-:S05]  /*4890*/  IADD3 R7, P0, R13, R0, RZ ;  /* 0x000000000d077210 */ /* 0x008fca0007f1e0ff */
        /* <DEDUP_REMOVED lines=8> */
.L_x_101:
[----:B------:R-:W4:Y:S01]  /*4920*/  LDC R4, c[0x0][0x65c] ;  /* 0x00019700ff047b82 */ /* 0x000f220000000800 */
[----:B--23--:R-:W-:Y:S01]  /*4930*/  SHF.R.U64 R0, R2, R21, R3 ;  /* 0x0000001502007219 */ /* 0x00cfe20000001203 */
[----:B-1----:R-:W-:Y:S01]  /*4940*/  VIADD R3, R14, 0xffffffff ;  /* 0xffffffff0e037836 */ /* 0x002fe20000000000 */
[----:B------:R-:W-:Y:S01]  /*4950*/  LOP3.LUT R19, R8, R19, RZ, 0xc0, !PT ;  /* 0x0000001308137212 */ /* 0x000fe200078ec0ff */
[----:B------:R-:W-:Y:S02]  /*4960*/  IMAD.MOV R12, RZ, RZ, -R12 ;  /* 0x000000ffff0c7224 */ /* 0x000fe400078e0a0c */
[----:B------:R-:W-:Y:S01]  /*4970*/  IMAD.MOV R2, RZ, RZ, -R0 ;  /* 0x000000ffff027224 */ /* 0x000fe200078e0a00 */
[----:B------:R-:W-:Y:S01]  /*4980*/  LOP3.LUT R3, R10, R3, RZ, 0xc0, !PT ;  /* 0x000000030a037212 */ /* 0x000fe200078ec0ff */
[----:B------:R-:W-:Y:S02]  /*4990*/  IMAD R19, R24, R0, R19 ;  /* 0x0000000018137224 */ /* 0x000fe400078e0213 */
[----:B0-----:R-:W-:-:S04]  /*49a0*/  IMAD R0, R2, R25, R13 ;  /* 0x0000001902007224 */ /* 0x001fc800078e020d */
[----:B------:R-:W-:Y:S01]  /*49b0*/  IMAD R2, R0, R14, R3 ;  /* 0x0000000e00027224 */ /* 0x000fe200078e0203 */
[----:B----4-:R-:W-:Y:S01]  /*49c0*/  ISETP.NE.AND P0, PT, R4, 0x1, PT ;  /* 0x000000010400780c */ /* 0x010fe20003f05270 */
[----:B------:R-:W-:-:S05]  /*49d0*/  IMAD.MOV.U32 R4, RZ, RZ, 0x1 ;  /* 0x00000001ff047424 */ /* 0x000fca00078e00ff */
[----:B------:R-:W-:-:S07]  /*49e0*/  PRMT R0, R4, 0x7610, R0 ;  /* 0x0000761004007816 */ /* 0x000fce0000000000 */
[----:B------:R-:W-:-:S04]  /*49f0*/  @P0 IMAD R22, R15, R12, R20 ;  /* 0x0000000c0f160224 */ /* 0x000fc800078e0214 */
[----:B------:R-:W-:-:S05]  /*4a00*/  IMAD R19, R19, R28, R22 ;  /* 0x0000001c13137224 */ /* 0x000fca00078e0216 */
[----:B------:R-:W-:Y:S02]  /*4a10*/  SEL R22, R2, R19, !P0 ;  /* 0x0000001302167207 */ /* 0x000fe40004000000 */
[----:B------:R-:W-:Y:S01]  /*4a20*/  SEL R19, R19, R2, !P0 ;  /* 0x0000000213137207 */ /* 0x000fe20004000000 */
[----:B------:R-:W-:-:S07]  /*4a30*/  IMAD.MOV.U32 R2, RZ, RZ, R11 ;  /* 0x000000ffff027224 */ /* 0x000fce00078e000b */
.L_x_99:
[----:B------:R-:W-:Y:S02]  /*4a40*/  LOP3.LUT P0, RZ, R0, 0xff, RZ, 0xc0, !PT ;  /* 0x000000ff00ff7812 */ /* 0x000fe4000780c0ff */
[----:B------:R-:W-:-:S11]  /*4a50*/  LOP3.LUT R73, R73, 0x1, RZ, 0x3c, !PT ;  /* 0x0000000149497812 */ /* 0x000fd600078e3cff */
[----:B------:R-:W-:Y:S05]  /*4a60*/  @P0 BRA `(.L_x_102) ;  /* 0xffffffcc00300947 */ /* 0x000fea000383ffff */
[----:B------:R-:W-:Y:S05]  /*4a70*/  EXIT ;  /* 0x000000000000794d */ /* 0x000fea0003800000 */
.L_x_17:
[----:B------:R-:W-:-:S08]  /*4a80*/  ISETP.NE.AND P0, PT, R5, RZ, PT ;  /* 0x000000ff0500720c */ /* 0x000fd00003f05270 */
[----:B0-----:R-:W0:-:S00]  /*4a90*/  USETMAXREG.DEALLOC.CTAPOOL 0x28 ;  /* 0x00000028000079c8 */ /* 0x001e0000080e0500 */
[----:B------:R-:W-:Y:S05]  /*4aa0*/  @P0 EXIT ;  /* 0x000000000000094d */ /* 0x000fea0003800000 */
[----:B0-----:R-:W-:Y:S01]  /*4ab0*/  LOP3.LUT P0, RZ, R8, 0xff, RZ, 0xc0, !PT ;  /* 0x000000ff08ff7812 */ /* 0x001fe2000780c0ff */
[----:B------:R-:W-:Y:S02]  /*4ac0*/  IMAD.MOV.U32 R0, RZ, RZ, 0x1 ;  /* 0x00000001ff007424 */ /* 0x000fe400078e00ff */
[----:B------:R-:W-:-:S10]  /*4ad0*/  IMAD.MOV.U32 R8, RZ, RZ, RZ ;  /* 0x000000ffff087224 */ /* 0x000fd400078e00ff */
[----:B------:R-:W-:Y:S05]  /*4ae0*/  @!P0 BRA `(.L_x_103) ;  /* 0x0000000c003c8947 */ /* 0x000fea0003800000 */
[----:B------:R-:W0:Y:S01]  /*4af0*/  S2R R7, SR_CgaCtaId ;  /* 0x0000000000077919 */ /* 0x000e220000008800 */
[----:B------:R-:W-:Y:S01]  /*4b00*/  LOP3.LUT P0, RZ, R4, 0x1f, RZ, 0xc0, !PT ;  /* 0x0000001f04ff7812 */ /* 0x000fe2000780c0ff */
[----:B------:R-:W-:Y:S01]  /*4b10*/  ULDC UR5, c[0x0][0x658] ;  /* 0x0001960000057ab9 */ /* 0x000fe20000000800 */
[----:B------:R-:W-:Y:S01]  /*4b20*/  UMOV UR6, 0xffffffff ;  /* 0xffffffff00067882 */ /* 0x000fe20000000000 */
[----:B------:R-:W-:Y:S01]  /*4b30*/  BSSY B0, `(.L_x_103) ;  /* 0x00000ca000007945 */ /* 0x000fe20003800000 */
[----:B------:R-:W-:Y:S01]  /*4b40*/  USHF.L.U32 UR6, UR6, UR5, URZ ;  /* 0x0000000506067299 */ /* 0x000fe2000800063f */
[C---:B------:R-:W-:Y:S01]  /*4b50*/  ISETP.NE.AND P2, PT, R3.reuse, RZ, PT ;  /* 0x000000ff0300720c */ /* 0x040fe20003f45270 */
[----:B------:R-:W-:Y:S01]  /*4b60*/  IMAD.MOV.U32 R9, RZ, RZ, 0x1 ;  /* 0x00000001ff097424 */ /* 0x000fe200078e00ff */
[----:B------:R-:W-:Y:S01]  /*4b70*/  ISETP.NE.OR P0, PT, R3, RZ, !P0 ;  /* 0x000000ff0300720c */ /* 0x000fe20004705670 */
[----:B------:R-:W-:Y:S01]  /*4b80*/  IMAD.MOV.U32 R0, RZ, RZ, 0x1 ;  /* 0x00000001ff007424 */ /* 0x000fe200078e00ff */
[----:B------:R-:W-:Y:S01]  /*4b90*/  LOP3.LUT R6, R16, 0x2, RZ, 0xfc, !PT ;  /* 0x0000000210067812 */ /* 0x000fe200078efcff */
[----:B------:R-:W-:Y:S01]  /*4ba0*/  IMAD.MOV.U32 R8, RZ, RZ, RZ ;  /* 0x000000ffff087224 */ /* 0x000fe200078e00ff */
[----:B------:R-:W-:Y:S01]  /*4bb0*/  ULDC UR4, c[0x0][0x600] ;  /* 0x0001800000047ab9 */ /* 0x000fe20000000800 */
[----:B------:R-:W-:Y:S01]  /*4bc0*/  UMOV UR7, 0x1 ;  /* 0x0000000100077882 */ /* 0x000fe20000000000 */
[----:B------:R-:W-:-:S02]  /*4bd0*/  UIADD3 UR19, UR40, 0x1, URZ ;  /* 0x0000000128137890 */ /* 0x000fc4000fffe03f */
[----:B------:R-:W-:Y:S02]  /*4be0*/  UIADD3 UR15, UR4, -0x1, URZ ;  /* 0xffffffff040f7890 */ /* 0x000fe4000fffe03f */
[----:B------:R-:W-:Y:S02]  /*4bf0*/  USHF.L.U32 UR17, UR7, UR5, URZ ;  /* 0x0000000507117299 */ /* 0x000fe4000800063f */
[----:B------:R-:W-:Y:S01]  /*4c00*/  ULOP3.LUT UR16, URZ, UR6, URZ, 0x33, !UPT ;  /* 0x000000063f107292 */ /* 0x000fe2000f8e333f */
[----:B------:R-:W-:Y:S01]  /*4c10*/  ULDC.64 UR20, c[0x0][0x198] ;  /* 0x0000660000147ab9 */ /* 0x000fe20000000a00 */
[C---:B0-----:R-:W-:Y:S02]  /*4c20*/  IMAD.SHL.U32 R10, R7.reuse, 0x20, RZ ;  /* 0x00000020070a7824 */ /* 0x041fe400078e00ff */
[----:B------:R-:W-:-:S03]  /*4c30*/  IMAD.SHL.U32 R7, R7, 0x400, RZ ;  /* 0x0000040007077824 */ /* 0x000fc600078e00ff */
[----:B------:R-:W-:Y:S02]  /*4c40*/  LOP3.LUT R10, R10, 0x20, RZ, 0xc0, !PT ;  /* 0x000000200a0a7812 */ /* 0x000fe400078ec0ff */
[----:B------:R-:W-:-:S07]  /*4c50*/  LOP3.LUT R7, R7, 0x400, RZ, 0xc0, !PT ;  /* 0x0000040007077812 */ /* 0x000fce00078ec0ff */
.L_x_115:
[----:B------:R-:W-:-:S03]  /*4c60*/  UMOV UR4, 0xffffffff ;  /* 0xffffffff00047882 */ /* 0x000fc60000000000 */
[----:B------:R-:W-:Y:S05]  /*4c70*/  BRA.DIV UR4, `(.L_x_104) ;  /* 0x0000001204107947 */ /* 0x000fea000b800000 */
[----:B------:R-:W-:-:S13]  /*4c80*/  ELECT P6, URZ, PT ;  /* 0x00000000003f782f */ /* 0x000fda00038c0000 */
.L_x_129:
[----:B------:R-:W0:Y:S01]  /*4c90*/  LDC R3, c[0x0][0x28c] ;  /* 0x0000a300ff037b82 */ /* 0x000e220000000800 */
[----:B------:R-:W-:Y:S01]  /*4ca0*/  BSSY B1, `(.L_x_105) ;  /* 0x0000039000017945 */ /* 0x000fe20003800000 */
[----:B0-----:R-:W-:-:S13]  /*4cb0*/  ISETP.LT.OR P6, PT, R3, 0x1, !P6 ;  /* 0x000000010300780c */ /* 0x001fda00077c1670 */
[----:B------:R-:W-:Y:S05]  /*4cc0*/  @P6 BRA `(.L_x_106) ;  /* 0x0000000000d86947 */ /* 0x000fea0003800000 */
[----:B------:R-:W-:Y:S02]  /*4cd0*/  IMAD R22, R22, 0x40, R10 ;  /* 0x0000004016167824 */ /* 0x000fe400078e020a */
[----:B------:R-:W-:Y:S02]  /*4ce0*/  IMAD.SHL.U32 R19, R19, 0x40, RZ ;  /* 0x0000004013137824 */ /* 0x000fe400078e00ff */
[----:B------:R-:W-:Y:S02]  /*4cf0*/  IMAD.MOV.U32 R14, RZ, RZ, RZ ;  /* 0x000000ffff0e7224 */ /* 0x000fe400078e00ff */
[----:B------:R-:W-:Y:S02]  /*4d00*/  IMAD.U32 R15, RZ, RZ, UR19 ;  /* 0x00000013ff0f7e24 */ /* 0x000fe4000f8e00ff */
[----:B------:R-:W-:Y:S02]  /*4d10*/  IMAD.MOV.U32 R3, RZ, RZ, R0 ;  /* 0x000000ffff037224 */ /* 0x000fe400078e0000 */
[----:B------:R-:W-:-:S07]  /*4d20*/  IMAD.MOV.U32 R4, RZ, RZ, R8 ;  /* 0x000000ffff047224 */ /* 0x000fce00078e0008 */
.L_x_110:
[----:B------:R-:W0:Y:S01]  /*4d30*/  S2R R12, SR_CgaCtaId ;  /* 0x00000000000c7919 */ /* 0x000e220000008800 */
[----:B------:R-:W-:Y:S01]  /*4d40*/  MOV R5, 0x400 ;  /* 0x0000040000057802 */ /* 0x000fe20000000f00 */
[----:B------:R-:W1:Y:S03]  /*4d50*/  @!P2 LDC R11, c[0x0][0x500] ;  /* 0x00014000ff0bab82 */ /* 0x000e660000000800 */
[----:B0-----:R-:W-:Y:S02]  /*4d60*/  LEA R13, R12, R5, 0x18 ;  /* 0x000000050c0d7211 */ /* 0x001fe400078ec0ff */
[----:B------:R-:W-:-:S03]  /*4d70*/  SHF.L.U32 R5, R3, 0x1f, RZ ;  /* 0x0000001f03057819 */ /* 0x000fc600000006ff */
[----:B------:R-:W-:-:S04]  /*4d80*/  IMAD R12, R4, 0x8, R13 ;  /* 0x00000008040c7824 */ /* 0x000fc800078e020d */
[----:B------:R-:W0:Y:S02]  /*4d90*/  SYNCS.PHASECHK.TRANS64.TRYWAIT P1, [R12+URZ+0x28], R5 ;  /* 0x000028050c0075a7 */ /* 0x000e24000802017f */
[----:B01----:R-:W-:Y:S05]  /*4da0*/  @!P1 BRA `(.L_x_107) ;  /* 0x0000000c00e49947 */ /* 0x003fea0003800000 */
.L_x_130:
[----:B0-----:R-:W-:Y:S01]  /*4db0*/  PRMT R5, R6, 0x9910, RZ ;  /* 0x0000991006057816 */ /* 0x001fe200000000ff */
[----:B------:R0:W-:Y:S03]  /*4dc0*/  @!P2 SYNCS.ARRIVE.TRANS64 RZ, [R12+URZ], R11 ;  /* 0x0000000b0cffa9a7 */ /* 0x0001e6000800003f */
[----:B------:R-:W-:-:S13]  /*4dd0*/  ISETP.NE.AND P1, PT, R5, 0x2, PT ;  /* 0x000000020500780c */ /* 0x000fda0003f25270 */
[----:B0-----:R-:W-:Y:S05]  /*4de0*/  @P1 BRA `(.L_x_108) ;  /* 0x0000000000041947 */ /* 0x001fea0003800000 */
[----:B------:R-:W-:Y:S01]  /*4df0*/  BPT.TRAP 0x1 ;  /* 0x000000040000795c */ /* 0x000fe20000300000 */
.L_x_108:
[----:B------:R-:W-:Y:S05]  /*4e00*/  @P0 BRA `(.L_x_109) ;  /* 0x0000000000040947 */ /* 0x000fea0003800000 */
[----:B------:R-:W-:Y:S01]  /*4e10*/  BPT.TRAP 0x1 ;  /* 0x000000040000795c */ /* 0x000fe20000300000 */
.L_x_109:
[----:B------:R-:W-:Y:S01]  /*4e20*/  IMAD R5, R4, 0x800, R7 ;  /* 0x0000080004057824 */ /* 0x000fe200078e0207 */
[----:B------:R-:W-:Y:S01]  /*4e30*/  R2UR UR9, R12 ;  /* 0x000000000c0972ca */ /* 0x000fe200000e0000 */
[C-C-:B------:R-:W-:Y:S01]  /*4e40*/  IMAD R11, R4.reuse, 0x1000, R13.reuse ;  /* 0x00001000040b7824 */ /* 0x140fe200078e020d */
[----:B------:R-:W-:Y:S01]  /*4e50*/  UIADD3 UR4, UP0, UR20, 0xf0, URZ ;  /* 0x000000f014047890 */ /* 0x000fe2000ff1e03f */
[----:B------:R-:W-:Y:S01]  /*4e60*/  IMAD R5, R5, 0x2, R13 ;  /* 0x0000000205057824 */ /* 0x000fe200078e020d */
[----:B------:R-:W-:Y:S01]  /*4e70*/  R2UR UR11, R19 ;  /* 0x00000000130b72ca */ /* 0x000fe200000e0000 */
[----:B------:R-:W-:Y:S01]  /*4e80*/  VIADD R15, R15, 0xffffffff ;  /* 0xffffffff0f0f7836 */ /* 0x000fe20000000000 */
[----:B------:R-:W-:Y:S01]  /*4e90*/  R2UR UR5, R11 ;  /* 0x000000000b0572ca */ /* 0x000fe200000e0000 */
[----:B------:R-:W-:Y:S01]  /*4ea0*/  UIADD3 UR22, UP1, UR20, 0x1f0, URZ ;  /* 0x000001f014167890 */ /* 0x000fe2000ff3e03f */
[----:B------:R-:W-:Y:S01]  /*4eb0*/  R2UR UR8, R5 ;  /* 0x00000000050872ca */ /* 0x000fe200000e0000 */
[----:B------:R-:W-:Y:S01]  /*4ec0*/  VIADD R4, R4, 0x1 ;  /* 0x0000000104047836 */ /* 0x000fe20000000000 */
[----:B------:R-:W-:Y:S01]  /*4ed0*/  R2UR UR10, R14 ;  /* 0x000000000e0a72ca */ /* 0x000fe200000e0000 */
[----:B------:R-:W-:Y:S01]  /*4ee0*/  UIADD3.X UR23, URZ, UR21, URZ, UP1, !UPT ;  /* 0x000000153f177290 */ /* 0x000fe20008ffe43f */
[----:B------:R-:W-:Y:S01]  /*4ef0*/  R2UR UR12, R2 ;  /* 0x00000000020c72ca */ /* 0x000fe200000e0000 */
[----:B------:R-:W-:Y:S01]  /*4f00*/  UMOV UR6, 0x0 ;  /* 0x0000000000067882 */ /* 0x000fe20000000000 */
[----:B------:R-:W-:Y:S01]  /*4f10*/  R2UR UR18, R22 ;  /* 0x00000000161272ca */ /* 0x000fe200000e0000 */
[----:B------:R-:W-:Y:S01]  /*4f20*/  UMOV UR7, 0x10000000 ;  /* 0x1000000000077882 */ /* 0x000fe20000000000 */
[----:B------:R-:W-:Y:S01]  /*4f30*/  ISETP.GT.AND P3, PT, R15, 0x1, PT ;  /* 0x000000010f00780c */ /* 0x000fe20003f64270 */
[----:B------:R-:W-:Y:S01]  /*4f40*/  UMOV UR24, 0x30000 ;  /* 0x0003000000187882 */ /* 0x000fe20000000000 */
[----:B------:R-:W-:Y:S01]  /*4f50*/  ISETP.NE.AND P1, PT, R4, 0x5, PT ;  /* 0x000000050400780c */ /* 0x000fe20003f25270 */
[----:B------:R-:W-:Y:S01]  /*4f60*/  UIADD3 UR13, UR5, 0x180, URZ ;  /* 0x00000180050d7890 */ /* 0x000fe2000fffe03f */
[----:B------:R-:W-:Y:S01]  /*4f70*/  VIADD R14, R14, 0x20 ;  /* 0x000000200e0e7836 */ /* 0x000fe20000000000 */
[----:B------:R-:W-:Y:S01]  /*4f80*/  UIADD3.X UR5, URZ, UR21, URZ, UP0, !UPT ;  /* 0x000000153f057290 */ /* 0x000fe200087fe43f */
[----:B------:R-:W-:Y:S01]  /*4f90*/  SEL R12, RZ, 0x1, P1 ;  /* 0x00000001ff0c7807 */ /* 0x000fe20000800000 */
[----:B------:R-:W-:Y:S01]  /*4fa0*/  UIADD3 UR14, UR8, 0x5180, URZ ;  /* 0x00005180080e7890 */ /* 0x000fe2000fffe03f */
[----:B------:R-:W-:-:S02]  /*4fb0*/  SEL R4, R4, RZ, P1 ;  /* 0x000000ff04047207 */ /* 0x000fc40000800000 */
[----:B------:R-:W-:Y:S01]  /*4fc0*/  UMOV UR8, UR13 ;  /* 0x0000000d00087c82 */ /* 0x000fe20008000000 */
[----:B------:R-:W-:-:S03]  /*4fd0*/  LOP3.LUT R3, R3, R12, RZ, 0x3c, !PT ;  /* 0x0000000c03037212 */ /* 0x000fc600078e3cff */
[----:B------:R0:W-:Y:S02]  /*4fe0*/  UTMALDG.3D [UR8], [UR4], desc[UR6] ;  /* 0x00000608040075b4 */ /* 0x0001e40008011000 */
[----:B0-----:R-:W-:Y:S01]  /*4ff0*/  UMOV UR8, UR14 ;  /* 0x0000000e00087c82 */ /* 0x001fe20008000000 */
[----:B------:R-:W-:Y:S02]  /*5000*/  UMOV UR11, UR18 ;  /* 0x00000012000b7c82 */ /* 0x000fe40008000000 */
[----:B------:R0:W-:Y:S02]  /*5010*/  UTMALDG.3D.MULTICAST [UR8], [UR22], UR24, desc[UR6] ;  /* 0x00000608160073b4 */ /* 0x0001e40008011818 */
[----:B0-----:R-:W-:Y:S05]  /*5020*/  @P3 BRA `(.L_x_110) ;  /* 0xfffffffc00403947 */ /* 0x001fea000383ffff */
.L_x_106:
[----:B------:R-:W-:Y:S05]  /*5030*/  BSYNC B1 ;  /* 0x0000000000017941 */ /* 0x000fea0003800000 */
.L_x_105:
[----:B------:R-:W2:Y:S01]  /*5040*/  LDL.64 R12, [R1] ;  /* 0x00000000010c7983 */ /* 0x000ea20000100a00 */
[----:B------:R-:W-:Y:S01]  /*5050*/  LOP3.LUT P4, RZ, R9, 0xff, RZ, 0xc0, !PT ;  /* 0x000000ff09ff7812 */ /* 0x000fe2000788c0ff */
[----:B------:R-:W-:Y:S01]  /*5060*/  VIADD R8, R8, UR40 ;  /* 0x0000002808087c36 */ /* 0x000fe20008000000 */
[----:B------:R-:W-:Y:S01]  /*5070*/  ULDC.64 UR4, c[0x0][0x650] ;  /* 0x0001940000047ab9 */ /* 0x000fe20000000a00 */
[----:B------:R-:W-:Y:S01]  /*5080*/  IMAD.U32 R5, RZ, RZ, UR40 ;  /* 0x00000028ff057e24 */ /* 0x000fe2000f8e00ff */
[----:B------:R-:W-:Y:S01]  /*5090*/  UISETP.GE.U32.AND UP0, UPT, UR40, 0x5, UPT ;  /* 0x000000052800788c */ /* 0x000fe2000bf06070 */
[----:B------:R-:W-:Y:S01]  /*50a0*/  BSSY B1, `(.L_x_111) ;  /* 0x0000070000017945 */ /* 0x000fe20003800000 */
[----:B------:R-:W-:Y:S01]  /*50b0*/  ISETP.GT.U32.AND P1, PT, R8, 0x4, PT ;  /* 0x000000040800780c */ /* 0x000fe20003f24070 */
[----:B------:R-:W-:Y:S01]  /*50c0*/  IMAD.MOV.U32 R19, RZ, RZ, -0x1 ;  /* 0xffffffffff137424 */ /* 0x000fe200078e00ff */
[----:B------:R-:W-:Y:S01]  /*50d0*/  PRMT R9, RZ, 0x7610, R9 ;  /* 0x00007610ff097816 */ /* 0x000fe20000000009 */
[----:B------:R-:W-:Y:S01]  /*50e0*/  IMAD.MOV.U32 R22, RZ, RZ, -0x1 ;  /* 0xffffffffff167424 */ /* 0x000fe200078e00ff */
[----:B------:R-:W-:-:S02]  /*50f0*/  ISETP.LT.U32.AND P1, PT, R5, 0x5, P1 ;  /* 0x000000050500780c */ /* 0x000fc40000f21070 */
[----:B------:R-:W-:Y:S01]  /*5100*/  PLOP3.LUT P3, PT, PT, PT, UP0, 0x80, 0x0 ;  /* 0x000000000000781c */ /* 0x000fe20003f6f008 */
[----:B------:R-:W0:Y:S01]  /*5110*/  @P4 S2R R3, SR_CgaCtaId ;  /* 0x0000000000034919 */ /* 0x000e220000008800 */
[----:B------:R-:W-:-:S04]  /*5120*/  @P4 MOV R2, 0x400 ;  /* 0x0000040000024802 */ /* 0x000fc80000000f00 */
[----:B0-----:R-:W-:Y:S01]  /*5130*/  @P4 LEA R4, R3, R2, 0x18 ;  /* 0x0000000203044211 */ /* 0x001fe200078ec0ff */
[----:B------:R-:W-:-:S03]  /*5140*/  IMAD.WIDE.U32 R2, R8, -0x33333333, RZ ;  /* 0xcccccccd08027825 */ /* 0x000fc600078e00ff */
[----:B------:R0:W-:Y:S01]  /*5150*/  @P4 SYNCS.ARRIVE.TRANS64.A1T0 RZ, [R4+URZ+0x88], RZ ;  /* 0x000088ff04ff49a7 */ /* 0x0001e2000810003f */
[----:B------:R-:W-:Y:S01]  /*5160*/  IMAD.MOV.U32 R2, RZ, RZ, -0x1 ;  /* 0xffffffffff027424 */ /* 0x000fe200078e00ff */
[----:B------:R-:W-:Y:S02]  /*5170*/  SHF.R.U32.HI R5, RZ, 0x2, R3 ;  /* 0x00000002ff057819 */ /* 0x000fe40000011603 */
[----:B------:R-:W-:-:S03]  /*5180*/  SEL R3, RZ, 0x1, !P1 ;  /* 0x00000001ff037807 */ /* 0x000fc60004800000 */
[----:B------:R-:W-:Y:S01]  /*5190*/  IMAD R8, R5, -0x5, R8 ;  /* 0xfffffffb05087824 */ /* 0x000fe200078e0208 */
[----:B------:R-:W-:Y:S02]  /*51a0*/  LOP3.LUT R0, R0, R3, RZ, 0x3c, !PT ;  /* 0x0000000300007212 */ /* 0x000fe400078e3cff */
[----:B------:R-:W-:Y:S02]  /*51b0*/  PRMT R3, RZ, 0x7610, R3 ;  /* 0x00007610ff037816 */ /* 0x000fe40000000003 */
[----:B------:R-:W-:Y:S02]  /*51c0*/  @P3 LOP3.LUT R0, R0, 0x1, R5, 0x78, !PT ;  /* 0x0000000100003812 */ /* 0x000fe400078e7805 */
[----:B--2---:R-:W-:-:S04]  /*51d0*/  IADD3 R18, P4, R18, R12, RZ ;  /* 0x0000000c12127210 */ /* 0x004fc80007f9e0ff */
[----:B------:R-:W-:Y:S01]  /*51e0*/  ISETP.GE.U32.AND P1, PT, R18, UR4, PT ;  /* 0x0000000412007c0c */ /* 0x000fe2000bf26070 */
[----:B------:R-:W-:-:S05]  /*51f0*/  IMAD.X R17, R17, 0x1, R23, P4 ;  /* 0x0000000111117824 */ /* 0x000fca00020e0617 */
[----:B------:R-:W-:-:S13]  /*5200*/  ISETP.GE.U32.AND.EX P1, PT, R17, UR5, PT, P1 ;  /* 0x0000000511007c0c */ /* 0x000fda000bf26110 */
[----:B0-----:R-:W-:Y:S05]  /*5210*/  @P1 BRA `(.L_x_112) ;  /* 0x0000000400601947 */ /* 0x001fea0003800000 */
[----:B------:R-:W0:Y:S01]  /*5220*/  S2R R12, SR_CTAID.X ;  /* 0x00000000000c7919 */ /* 0x000e220000002500 */
[----:B------:R-:W-:Y:S01]  /*5230*/  ULDC.64 UR4, c[0x0][0x628] ;  /* 0x00018a0000047ab9 */ /* 0x000fe20000000a00 */
[----:B------:R-:W-:Y:S01]  /*5240*/  ULDC UR7, c[0x0][0x630] ;  /* 0x00018c0000077ab9 */ /* 0x000fe20000000800 */
[----:B------:R-:W-:Y:S01]  /*5250*/  ISETP.NE.U32.AND P1, PT, RZ, UR4, PT ;  /* 0x00000004ff007c0c */ /* 0x000fe2000bf25070 */
[----:B------:R-:W1:Y:S01]  /*5260*/  S2R R13, SR_CTAID.Y ;  /* 0x00000000000d7919 */ /* 0x000e620000002600 */
[----:B------:R-:W-:Y:S01]  /*5270*/  ULDC UR8, c[0x0][0x150] ;  /* 0x0000540000087ab9 */ /* 0x000fe20000000800 */
[----:B------:R-:W-:Y:S01]  /*5280*/  IMAD.MOV.U32 R2, RZ, RZ, R18 ;  /* 0x000000ffff027224 */ /* 0x000fe200078e0012 */
[----:B------:R-:W-:Y:S01]  /*5290*/  ISETP.NE.AND.EX P1, PT, RZ, UR5, PT, P1 ;  /* 0x00000005ff007c0c */ /* 0x000fe2000bf25310 */
[----:B------:R-:W-:Y:S01]  /*52a0*/  IMAD.MOV.U32 R3, RZ, RZ, R17 ;  /* 0x000000ffff037224 */ /* 0x000fe200078e0011 */
[----:B0-----:R-:W-:-:S11]  /*52b0*/  I2FP.F32.U32 R14, R12 ;  /* 0x0000000c000e7245 */ /* 0x001fd60000201000 */
[----:B------:R-:W-:Y:S05]  /*52c0*/  @!P1 BRA `(.L_x_113) ;  /* 0x0000000000289947 */ /* 0x000fea0003800000 */
[----:B------:R-:W-:Y:S02]  /*52d0*/  ULDC UR6, c[0x0][0x634] ;  /* 0x00018d0000067ab9 */ /* 0x000fe40000000800 */
[----:B------:R-:W-:-:S05]  /*52e0*/  IADD3 R3, P1, R18, UR6, RZ ;  /* 0x0000000612037c10 */ /* 0x000fca000ff3e0ff */
[----:B------:R-:W-:-:S04]  /*52f0*/  IMAD.X R11, RZ, RZ, R17, P1 ;  /* 0x000000ffff0b7224 */ /* 0x000fc800008e0611 */
[----:B------:R-:W-:-:S04]  /*5300*/  IMAD.WIDE.U32 R4, R11, UR4, RZ ;  /* 0x000000040b047c25 */ /* 0x000fc8000f8e00ff */
[----:B------:R-:W-:-:S04]  /*5310*/  IMAD.WIDE.U32 R4, P1, R3, UR5, R4 ;  /* 0x0000000503047c25 */ /* 0x000fc8000f820004 */
[----:B------:R-:W-:-:S04]  /*5320*/  IMAD.WIDE.U32 R2, R3, UR4, RZ ;  /* 0x0000000403027c25 */ /* 0x000fc8000f8e00ff */
[----:B------:R-:W-:Y:S01]  /*5330*/  IMAD.MOV.U32 R2, RZ, RZ, R5 ;  /* 0x000000ffff027224 */ /* 0x000fe200078e0005 */
[----:B------:R-:W-:Y:S01]  /*5340*/  IADD3 RZ, P3, R3, R4, RZ ;  /* 0x0000000403ff7210 */ /* 0x000fe20007f7e0ff */
[----:B------:R-:W-:-:S04]  /*5350*/  IMAD.X R3, RZ, RZ, RZ, P1 ;  /* 0x000000ffff037224 */ /* 0x000fc800008e06ff */
[----:B------:R-:W-:-:S08]  /*5360*/  IMAD.WIDE.U32.X R2, R11, UR5, R2, P3 ;  /* 0x000000050b027c25 */ /* 0x000fd000098e0402 */
.L_x_113:
[----:B------:R-:W0:Y:S01]  /*5370*/  LDC R21, c[0x0][0x65c] ;  /* 0x00019700ff157b82 */ /* 0x000e220000000800 */
[--C-:B------:R-:W-:Y:S01]  /*5380*/  SHF.R.U64 R11, R2, UR7, R3.reuse ;  /* 0x00000007020b7c19 */ /* 0x100fe20008001203 */
[----:B------:R-:W-:Y:S01]  /*5390*/  FMUL R14, R14, UR8 ;  /* 0x000000080e0e7c20 */ /* 0x000fe20008400000 */
[----:B------:R-:W-:Y:S01]  /*53a0*/  SHF.R.U32.HI R2, RZ, UR7, R3 ;  /* 0x00000007ff027c19 */ /* 0x000fe20008011603 */
[----:B------:R-:W-:Y:S01]  /*53b0*/  ULDC UR6, c[0x0][0x154] ;  /* 0x0000550000067ab9 */ /* 0x000fe20000000800 */
[----:B------:R-:W-:Y:S01]  /*53c0*/  IADD3 R15, P1, RZ, -R11, RZ ;  /* 0x8000000bff0f7210 */ /* 0x000fe20007f3e0ff */
[----:B------:R-:W-:Y:S01]  /*53d0*/  ULDC.64 UR4, c[0x0][0x620] ;  /* 0x0001880000047ab9 */ /* 0x000fe20000000a00 */
[----:B-1----:R-:W-:Y:S01]  /*53e0*/  I2FP.F32.U32 R3, R13 ;  /* 0x0000000d00037245 */ /* 0x002fe20000201000 */
[----:B------:R-:W1:Y:S01]  /*53f0*/  LDC R19, c[0x0][0x144] ;  /* 0x00005100ff137b82 */ /* 0x000e620000000800 */
[----:B------:R-:W2:Y:S01]  /*5400*/  F2I.U32.TRUNC.NTZ R14, R14 ;  /* 0x0000000e000e7305 */ /* 0x000ea2000020f000 */
[----:B------:R-:W-:-:S02]  /*5410*/  IMAD.X R2, RZ, RZ, ~R2, P1 ;  /* 0x000000ffff027224 */ /* 0x000fc400008e0e02 */
[----:B------:R-:W-:Y:S01]  /*5420*/  FMUL R4, R3, UR6 ;  /* 0x0000000603047c20 */ /* 0x000fe20008400000 */
[----:B------:R-:W-:Y:S01]  /*5430*/  IMAD.MOV.U32 R3, RZ, RZ, R17 ;  /* 0x000000ffff037224 */ /* 0x000fe200078e0011 */
[----:B------:R-:W-:Y:S01]  /*5440*/  ULDC.64 UR6, c[0x0][0x640] ;  /* 0x0001900000067ab9 */ /* 0x000fe20000000a00 */
[----:B------:R-:W-:Y:S01]  /*5450*/  IMAD R2, R2, UR4, RZ ;  /* 0x0000000402027c24 */ /* 0x000fe2000f8e02ff */
[----:B------:R-:W3:Y:S01]  /*5460*/  LDC R20, c[0x0][0x148] ;  /* 0x00005200ff147b82 */ /* 0x000ee20000000800 */
[----:B------:R-:W-:Y:S01]  /*5470*/  ISETP.NE.U32.AND P1, PT, RZ, UR6, PT ;  /* 0x00000006ff007c0c */ /* 0x000fe2000bf25070 */
[----:B------:R-:W4:Y:S01]  /*5480*/  F2I.U32.TRUNC.NTZ R4, R4 ;  /* 0x0000000400047305 */ /* 0x000f22000020f000 */
[----:B------:R-:W-:Y:S02]  /*5490*/  IMAD R5, R15, UR5, R2 ;  /* 0x000000050f057c24 */ /* 0x000fe4000f8e0202 */
[----:B------:R-:W-:Y:S01]  /*54a0*/  IMAD.MOV.U32 R2, RZ, RZ, R18 ;  /* 0x000000ffff027224 */ /* 0x000fe200078e0012 */
[----:B------:R-:W-:-:S02]  /*54b0*/  ISETP.NE.AND.EX P1, PT, RZ, UR7, PT, P1 ;  /* 0x00000007ff007c0c */ /* 0x000fc4000bf25310 */
[----:B0-----:R-:W-:Y:S01]  /*54c0*/  ISETP.NE.AND P4, PT, R21, 0x1, PT ;  /* 0x000000011500780c */ /* 0x001fe20003f85270 */
[----:B------:R-:W-:Y:S01]  /*54d0*/  IMAD.WIDE.U32 R2, R15, UR4, R2 ;  /* 0x000000040f027c25 */ /* 0x000fe2000f8e0002 */
[----:B------:R-:W-:-:S03]  /*54e0*/  ULDC UR4, c[0x0][0x618] ;  /* 0x0001860000047ab9 */ /* 0x000fc60000000800 */
[----:B--2---:R-:W-:Y:S02]  /*54f0*/  IMAD.MOV R14, RZ, RZ, -R14 ;  /* 0x000000ffff0e7224 */ /* 0x004fe400078e0a0e */
[----:B------:R-:W-:Y:S02]  /*5500*/  IMAD.IADD R3, R3, 0x1, R5 ;  /* 0x0000000103037824 */ /* 0x000fe400078e0205 */
[----:B-1----:R-:W-:-:S03]  /*5510*/  IMAD R12, R19, R14, R12 ;  /* 0x0000000e130c7224 */ /* 0x002fc600078e020c */
[--C-:B------:R-:W-:Y:S01]  /*5520*/  SHF.R.U64 R14, R2, UR4, R3.reuse ;  /* 0x00000004020e7c19 */ /* 0x100fe20008001203 */
[----:B----4-:R-:W-:Y:S01]  /*5530*/  IMAD.MOV R2, RZ, RZ, -R4 ;  /* 0x000000ffff027224 */ /* 0x010fe200078e0a04 */
[----:B------:R-:W-:Y:S01]  /*5540*/  SHF.R.U32.HI R3, RZ, UR4, R3 ;  /* 0x00000004ff037c19 */ /* 0x000fe20008011603 */
[----:B------:R-:W-:Y:S02]  /*5550*/  ULDC UR4, c[0x0][0x608] ;  /* 0x0001820000047ab9 */ /* 0x000fe40000000800 */
[----:B---3--:R-:W-:Y:S01]  /*5560*/  @P4 IMAD R12, R20, R2, R13 ;  /* 0x00000002140c4224 */ /* 0x008fe200078e020d */
[--C-:B------:R-:W-:Y:S02]  /*5570*/  SHF.R.U64 R19, R14, UR4, R3.reuse ;  /* 0x000000040e137c19 */ /* 0x100fe40008001203 */
[----:B------:R-:W-:Y:S01]  /*5580*/  SHF.R.U32.HI R2, RZ, UR4, R3 ;  /* 0x00000004ff027c19 */ /* 0x000fe20008011603 */
[----:B------:R-:W-:-:S03]  /*5590*/  ULDC UR4, c[0x0][0x658] ;  /* 0x0001960000047ab9 */ /* 0x000fc60000000800 */
[--C-:B------:R-:W-:Y:S02]  /*55a0*/  SHF.R.U64 R13, R19, UR4, R2.reuse ;  /* 0x00000004130d7c19 */ /* 0x100fe40008001202 */
[----:B------:R-:W-:-:S03]  /*55b0*/  SHF.R.U32.HI R2, RZ, UR4, R2 ;  /* 0x00000004ff027c19 */ /* 0x000fc60008011602 */
[----:B------:R-:W-:Y:S02]  /*55c0*/  IMAD.MOV.U32 R4, RZ, RZ, R13 ;  /* 0x000000ffff047224 */ /* 0x000fe400078e000d */
[----:B------:R-:W-:Y:S01]  /*55d0*/  IMAD.MOV.U32 R3, RZ, RZ, R2 ;  /* 0x000000ffff037224 */ /* 0x000fe200078e0002 */
[----:B------:R-:W-:Y:S06]  /*55e0*/  @!P1 BRA `(.L_x_114) ;  /* 0x00000000002c9947 */ /* 0x000fec0003800000 */
        /* <DEDUP_REMOVED lines=9> */
[----:B------:R-:W-:-:S04]  /*5680*/  IMAD.WIDE.U32.X R2, R15, UR7, R2, P3 ;  /* 0x000000070f027c25 */ /* 0x000fc800098e0402 */
[----:B------:R-:W-:-:S07]  /*5690*/  IMAD.MOV.U32 R4, RZ, RZ, R2 ;  /* 0x000000ffff047224 */ /* 0x000fce00078e0002 */
.L_x_114:
[----:B------:R-:W-:Y:S01]  /*56a0*/  ULDC UR4, c[0x0][0x648] ;  /* 0x0001920000047ab9 */ /* 0x000fe20000000800 */
[----:B------:R-:W-:Y:S01]  /*56b0*/  LOP3.LUT R2, R19, UR16, RZ, 0xc0, !PT ;  /* 0x0000001013027c12 */ /* 0x000fe2000f8ec0ff */
[----:B------:R-:W-:Y:S01]  /*56c0*/  ULDC UR5, c[0x0][0x610] ;  /* 0x0001840000057ab9 */ /* 0x000fe20000000800 */
[----:B------:R-:W-:Y:S01]  /*56d0*/  SHF.R.U64 R3, R4, UR4, R3 ;  /* 0x0000000404037c19 */ /* 0x000fe20008001203 */
[----:B------:R-:W-:Y:S01]  /*56e0*/  ULDC UR4, c[0x0][0x638] ;  /* 0x00018e0000047ab9 */ /* 0x000fe20000000800 */
[----:B------:R-:W-:-:S03]  /*56f0*/  LOP3.LUT R14, R14, UR15, RZ, 0xc0, !PT ;  /* 0x0000000f0e0e7c12 */ /* 0x000fc6000f8ec0ff */
[----:B------:R-:W-:Y:S02]  /*5700*/  IMAD.MOV R4, RZ, RZ, -R3 ;  /* 0x000000ffff047224 */ /* 0x000fe400078e0a03 */
[----:B------:R-:W-:Y:S02]  /*5710*/  IMAD R3, R3, UR17, R2 ;  /* 0x0000001103037c24 */ /* 0x000fe4000f8e0202 */
[----:B------:R-:W-:Y:S01]  /*5720*/  IMAD R13, R4, UR4, R13 ;  /* 0x00000004040d7c24 */ /* 0x000fe2000f8e020d */
[----:B------:R-:W-:Y:S01]  /*5730*/  ULDC UR4, c[0x0][0x600] ;  /* 0x0001800000047ab9 */ /* 0x000fe20000000800 */
[----:B------:R-:W-:Y:S02]  /*5740*/  IMAD R12, R3, UR5, R12 ;  /* 0x00000005030c7c24 */ /* 0x000fe4000f8e020c */
[----:B------:R-:W-:Y:S02]  /*5750*/  IMAD R13, R13, UR4, R14 ;  /* 0x000000040d0d7c24 */ /* 0x000fe4000f8e020e */
[----:B------:R-:W-:-:S02]  /*5760*/  IMAD.MOV.U32 R3, RZ, RZ, 0x1 ;  /* 0x00000001ff037424 */ /* 0x000fc400078e00ff */
[----:B------:R-:W-:Y:S01]  /*5770*/  IMAD.MOV.U32 R2, RZ, RZ, R11 ;  /* 0x000000ffff027224 */ /* 0x000fe200078e000b */
[----:B------:R-:W-:Y:S02]  /*5780*/  SEL R22, R13, R12, !P4 ;  /* 0x0000000c0d167207 */ /* 0x000fe40006000000 */
[----:B------:R-:W-:-:S07]  /*5790*/  SEL R19, R12, R13, !P4 ;  /* 0x0000000d0c137207 */ /* 0x000fce0006000000 */
.L_x_112:
[----:B------:R-:W-:Y:S05]  /*57a0*/  BSYNC B1 ;  /* 0x0000000000017941 */ /* 0x000fea0003800000 */
.L_x_111:
[----:B------:R-:W-:-:S13]  /*57b0*/  LOP3.LUT P1, RZ, R3, 0xff, RZ, 0xc0, !PT ;  /* 0x000000ff03ff7812 */ /* 0x000fda000782c0ff */
[----:B------:R-:W-:Y:S05]  /*57c0*/  @P1 BRA `(.L_x_115) ;  /* 0xfffffff400241947 */ /* 0x000fea000383ffff */
[----:B------:R-:W-:Y:S05]  /*57d0*/  BSYNC B0 ;  /* 0x0000000000007941 */ /* 0x000fea0003800000 */
.L_x_103:
[----:B------:R-:W-:-:S03]  /*57e0*/  UMOV UR4, 0xffffffff ;  /* 0xffffffff00047882 */ /* 0x000fc60000000000 */
[----:B------:R-:W-:Y:S05]  /*57f0*/  BRA.DIV UR4, `(.L_x_116) ;  /* 0x0000000604647947 */ /* 0x000fea000b800000 */
[----:B------:R-:W-:-:S13]  /*5800*/  ELECT P6, URZ, PT ;  /* 0x00000000003f782f */ /* 0x000fda00038c0000 */
.L_x_133:
[----:B------:R-:W-:Y:S04]  /*5810*/  BSSY B0, `(.L_x_117) ;  /* 0x0000034000007945 */ /* 0x000fe80003800000 */
[----:B------:R-:W-:Y:S05]  /*5820*/  @!P6 BRA `(.L_x_118) ;  /* 0x0000000000c8e947 */ /* 0x000fea0003800000 */
[----:B------:R-:W-:-:S04]  /*5830*/  LOP3.LUT R16, R16, 0x2, RZ, 0xfc, !PT ;  /* 0x0000000210107812 */ /* 0x000fc800078efcff */
[----:B------:R-:W-:-:S13]  /*5840*/  ISETP.NE.AND P0, PT, R16, 0x3, PT ;  /* 0x000000031000780c */ /* 0x000fda0003f05270 */
[----:B------:R-:W-:Y:S05]  /*5850*/  @!P0 BRA `(.L_x_119) ;  /* 0x0000000000048947 */ /* 0x000fea0003800000 */
[----:B------:R-:W-:Y:S01]  /*5860*/  BPT.TRAP 0x1 ;  /* 0x000000040000795c */ /* 0x000fe20000300000 */
.L_x_119:
[----:B------:R-:W0:Y:S01]  /*5870*/  S2R R3, SR_CgaCtaId ;  /* 0x0000000000037919 */ /* 0x000e220000008800 */
[----:B------:R-:W-:-:S04]  /*5880*/  MOV R2, 0x400 ;  /* 0x0000040000027802 */ /* 0x000fc80000000f00 */
[----:B0-----:R-:W-:Y:S02]  /*5890*/  LEA R3, R3, R2, 0x18 ;  /* 0x0000000203037211 */ /* 0x001fe400078ec0ff */
[----:B------:R-:W-:-:S03]  /*58a0*/  SHF.L.U32 R2, R0, 0x1f, RZ ;  /* 0x0000001f00027819 */ /* 0x000fc600000006ff */
[----:B------:R-:W-:-:S04]  /*58b0*/  VIADD R3, R3, 0x28 ;  /* 0x0000002803037836 */ /* 0x000fc80000000000 */
[C---:B------:R-:W-:Y:S02]  /*58c0*/  IMAD R7, R8.reuse, 0x8, R3 ;  /* 0x0000000808077824 */ /* 0x040fe400078e0203 */
[----:B------:R-:W-:Y:S02]  /*58d0*/  VIADD R8, R8, 0x1 ;  /* 0x0000000108087836 */ /* 0x000fe40000000000 */
[----:B------:R-:W0:Y:S03]  /*58e0*/  SYNCS.PHASECHK.TRANS64.TRYWAIT P0, [R7+URZ], R2 ;  /* 0x00000002070075a7 */ /* 0x000e26000800017f */
[----:B------:R-:W-:-:S04]  /*58f0*/  ISETP.NE.AND P1, PT, R8, 0x5, PT ;  /* 0x000000050800780c */ /* 0x000fc80003f25270 */
[----:B------:R-:W-:Y:S02]  /*5900*/  SEL R5, RZ, 0x1, P1 ;  /* 0x00000001ff057807 */ /* 0x000fe40000800000 */
[----:B------:R-:W-:Y:S02]  /*5910*/  SEL R8, R8, RZ, P1 ;  /* 0x000000ff08087207 */ /* 0x000fe40000800000 */
[----:B------:R-:W-:-:S03]  /*5920*/  LOP3.LUT R5, R0, R5, RZ, 0x3c, !PT ;  /* 0x0000000500057212 */ /* 0x000fc600078e3cff */
[----:B------:R-:W-:Y:S01]  /*5930*/  IMAD R9, R8, 0x8, R3 ;  /* 0x0000000808097824 */ /* 0x000fe200078e0203 */
[----:B------:R-:W-:Y:S01]  /*5940*/  SHF.L.U32 R4, R5, 0x1f, RZ ;  /* 0x0000001f05047819 */ /* 0x000fe200000006ff */
[----:B0-----:R-:W-:Y:S06]  /*5950*/  @!P0 BRA `(.L_x_120) ;  /* 0x00000004002c8947 */ /* 0x001fec0003800000 */
.L_x_134:
[----:B------:R-:W1:Y:S01]  /*5960*/  SYNCS.PHASECHK.TRANS64.TRYWAIT P0, [R9+URZ], R4 ;  /* 0x00000004090075a7 */ /* 0x000e62000800017f */
[----:B------:R-:W-:-:S05]  /*5970*/  VIADD R0, R8, 0x1 ;  /* 0x0000000108007836 */ /* 0x000fca0000000000 */
[----:B------:R-:W-:-:S04]  /*5980*/  ISETP.NE.AND P1, PT, R0, 0x5, PT ;  /* 0x000000050000780c */ /* 0x000fc80003f25270 */
[----:B0-----:R-:W-:Y:S02]  /*5990*/  SEL R2, RZ, 0x1, P1 ;  /* 0x00000001ff027807 */ /* 0x001fe40000800000 */
[----:B------:R-:W-:Y:S02]  /*59a0*/  SEL R0, R0, RZ, P1 ;  /* 0x000000ff00007207 */ /* 0x000fe40000800000 */
[----:B------:R-:W-:-:S03]  /*59b0*/  LOP3.LUT R7, R5, R2, RZ, 0x3c, !PT ;  /* 0x0000000205077212 */ /* 0x000fc600078e3cff */
[----:B------:R-:W-:Y:S01]  /*59c0*/  IMAD R6, R0, 0x8, R3 ;  /* 0x0000000800067824 */ /* 0x000fe200078e0203 */
[----:B------:R-:W-:Y:S01]  /*59d0*/  SHF.L.U32 R5, R7, 0x1f, RZ ;  /* 0x0000001f07057819 */ /* 0x000fe200000006ff */
[----:B-1----:R-:W-:Y:S06]  /*59e0*/  @!P0 BRA `(.L_x_121) ;  /* 0x00000004001c8947 */ /* 0x002fec0003800000 */
.L_x_135:
[----:B------:R-:W1:Y:S01]  /*59f0*/  SYNCS.PHASECHK.TRANS64.TRYWAIT P0, [R6+URZ], R5 ;  /* 0x00000005060075a7 */ /* 0x000e62000800017f */
[----:B------:R-:W-:-:S05]  /*5a00*/  VIADD R0, R0, 0x1 ;  /* 0x0000000100007836 */ /* 0x000fca0000000000 */
[----:B------:R-:W-:-:S04]  /*5a10*/  ISETP.NE.AND P1, PT, R0, 0x5, PT ;  /* 0x000000050000780c */ /* 0x000fc80003f25270 */
[----:B------:R-:W-:Y:S02]  /*5a20*/  SEL R2, RZ, 0x1, P1 ;  /* 0x00000001ff027807 */ /* 0x000fe40000800000 */
[----:B------:R-:W-:Y:S02]  /*5a30*/  SEL R0, R0, RZ, P1 ;  /* 0x000000ff00007207 */ /* 0x000fe40000800000 */
[----:B------:R-:W-:-:S03]  /*5a40*/  LOP3.LUT R7, R7, R2, RZ, 0x3c, !PT ;  /* 0x0000000207077212 */ /* 0x000fc600078e3cff */
[----:B0-----:R-:W-:Y:S01]  /*5a50*/  IMAD R9, R0, 0x8, R3 ;  /* 0x0000000800097824 */ /* 0x001fe200078e0203 */
[----:B------:R-:W-:Y:S01]  /*5a60*/  SHF.L.U32 R4, R7, 0x1f, RZ ;  /* 0x0000001f07047819 */ /* 0x000fe200000006ff */
[----:B-1----:R-:W-:Y:S06]  /*5a70*/  @!P0 BRA `(.L_x_122) ;  /* 0x00000004000c8947 */ /* 0x002fec0003800000 */
.L_x_136:
[----:B------:R-:W1:Y:S01]  /*5a80*/  SYNCS.PHASECHK.TRANS64.TRYWAIT P0, [R9+URZ], R4 ;  /* 0x00000004090075a7 */ /* 0x000e62000800017f */
[----:B------:R-:W-:-:S05]  /*5a90*/  VIADD R0, R0, 0x1 ;  /* 0x0000000100007836 */ /* 0x000fca0000000000 */
[----:B------:R-:W-:-:S04]  /*5aa0*/  ISETP.NE.AND P1, PT, R0, 0x5, PT ;  /* 0x000000050000780c */ /* 0x000fc80003f25270 */
[----:B------:R-:W-:Y:S02]  /*5ab0*/  SEL R2, RZ, 0x1, P1 ;  /* 0x00000001ff027807 */ /* 0x000fe40000800000 */
[----:B------:R-:W-:Y:S02]  /*5ac0*/  SEL R0, R0, RZ, P1 ;  /* 0x000000ff00007207 */ /* 0x000fe40000800000 */
[----:B------:R-:W-:Y:S01]  /*5ad0*/  LOP3.LUT R2, R7, R2, RZ, 0x3c, !PT ;  /* 0x0000000207027212 */ /* 0x000fe200078e3cff */
[----:B-1----:R-:W-:Y:S06]  /*5ae0*/  @!P0 BRA `(.L_x_123) ;  /* 0x0000000400048947 */ /* 0x002fec0003800000 */
.L_x_137:
[----:B------:R-:W-:Y:S01]  /*5af0*/  IMAD R3, R0, 0x8, R3 ;  /* 0x0000000800037824 */ /* 0x000fe200078e0203 */
[----:B------:R-:W-:-:S07]  /*5b00*/  SHF.L.U32 R0, R2, 0x1f, RZ ;  /* 0x0000001f02007819 */ /* 0x000fce00000006ff */
.L_x_124:
[----:B--2---:R2:W3:Y:S02]  /*5b10*/  SYNCS.PHASECHK.TRANS64.TRYWAIT P0, [R3+URZ], R0 ;  /* 0x00000000030075a7 */ /* 0x0044e4000800017f */
[----:B---3--:R-:W-:Y:S05]  /*5b20*/  @!P0 NANOSLEEP.SYNCS 0x989680 ;  /* 0x009896800000895d */ /* 0x008fea0003900000 */
[----:B------:R-:W3:Y:S02]  /*5b30*/  @!P0 SYNCS.PHASECHK.TRANS64 P0, [R3+URZ], R0 ;  /* 0x00000000030085a7 */ /* 0x000ee4000800007f */
[----:B---3--:R-:W-:Y:S05]  /*5b40*/  @!P0 BRA `(.L_x_124) ;  /* 0xfffffffc00f08947 */ /* 0x008fea000383ffff */
.L_x_118:
[----:B------:R-:W-:Y:S05]  /*5b50*/  BSYNC B0 ;  /* 0x0000000000007941 */ /* 0x000fea0003800000 */
.L_x_117:
[----:B------:R-:W-:Y:S05]  /*5b60*/  EXIT ;  /* 0x000000000000794d */ /* 0x000fea0003800000 */
.L_x_19:
[----:B-1----:R1:W2:Y:S02]  /*5b70*/  SYNCS.PHASECHK.TRANS64.TRYWAIT P0, [R65+URZ], R0 ;  /* 0x00000000410075a7 */ /* 0x0022a4000800017f */
[----:B--2---:R-:W-:Y:S05]  /*5b80*/  @!P0 NANOSLEEP.SYNCS 0x989680 ;  /* 0x009896800000895d */ /* 0x004fea0003900000 */
[----:B------:R-:W2:Y:S02]  /*5b90*/  @!P0 SYNCS.PHASECHK.TRANS64 P0, [R65+URZ], R0 ;  /* 0x00000000410085a7 */ /* 0x000ea4000800007f */
[----:B--2---:R-:W-:Y:S05]  /*5ba0*/  @!P0 BRA `(.L_x_19) ;  /* 0xfffffffc00f08947 */ /* 0x004fea000383ffff */
[----:B------:R-:W-:Y:S05]  /*5bb0*/  BRA `(.L_x_125) ;  /* 0xffffffb800f07947 */ /* 0x000fea000383ffff */
.L_x_24:
[----:B--2---:R2:W3:Y:S02]  /*5bc0*/  SYNCS.PHASECHK.TRANS64.TRYWAIT P1, [R3+URZ], R0 ;  /* 0x00000000030075a7 */ /* 0x0044e4000802017f */
[----:B---3--:R-:W-:Y:S05]  /*5bd0*/  @!P1 NANOSLEEP.SYNCS 0x989680 ;  /* 0x009896800000995d */ /* 0x008fea0003900000 */
[----:B------:R-:W3:Y:S02]  /*5be0*/  @!P1 SYNCS.PHASECHK.TRANS64 P1, [R3+URZ], R0 ;  /* 0x00000000030095a7 */ /* 0x000ee4000802007f */
[----:B---3--:R-:W-:Y:S05]  /*5bf0*/  @!P1 BRA `(.L_x_24) ;  /* 0xfffffffc00f09947 */ /* 0x008fea000383ffff */
[----:B------:R-:W-:Y:S05]  /*5c00*/  BRA `(.L_x_23) ;  /* 0xffffffbc00547947 */ /* 0x000fea000383ffff */
.L_x_29:
[----:B--2---:R-:W-:-:S04]  /*5c10*/  IMAD.U32 R5, RZ, RZ, UR4 ;  /* 0x00000004ff057e24 */ /* 0x004fc8000f8e00ff */
[----:B------:R2:W3:Y:S03]  /*5c20*/  SYNCS.PHASECHK.TRANS64.TRYWAIT P1, [R5+URZ], R4 ;  /* 0x00000004050075a7 */ /* 0x0004e6000802017f */
[----:B---3--:R-:W-:Y:S05]  /*5c30*/  @!P1 NANOSLEEP.SYNCS 0x989680 ;  /* 0x009896800000995d */ /* 0x008fea0003900000 */
[----:B------:R-:W3:Y:S02]  /*5c40*/  @!P1 SYNCS.PHASECHK.TRANS64 P1, [R5+URZ], R4 ;  /* 0x00000004050095a7 */ /* 0x000ee4000802007f */
[----:B---3--:R-:W-:Y:S05]  /*5c50*/  @!P1 BRA `(.L_x_29) ;  /* 0xfffffffc00ec9947 */ /* 0x008fea000383ffff */
[----:B------:R-:W-:Y:S05]  /*5c60*/  BRA `(.L_x_28) ;  /* 0xffffffbc00cc7947 */ /* 0x000fea000383ffff */
.L_x_35:
[----:B-1----:R1:W2:Y:S02]  /*5c70*/  SYNCS.PHASECHK.TRANS64.TRYWAIT P0, [R65+URZ+0x10], R0 ;  /* 0x00001000410075a7 */ /* 0x0022a4000800017f */
[----:B--2---:R-:W-:Y:S05]  /*5c80*/  @!P0 NANOSLEEP.SYNCS 0x989680 ;  /* 0x009896800000895d */ /* 0x004fea0003900000 */
[----:B------:R-:W2:Y:S02]  /*5c90*/  @!P0 SYNCS.PHASECHK.TRANS64 P0, [R65+URZ+0x10], R0 ;  /* 0x00001000410085a7 */ /* 0x000ea4000800007f */
[----:B--2---:R-:W-:Y:S05]  /*5ca0*/  @!P0 BRA `(.L_x_35) ;  /* 0xfffffffc00f08947 */ /* 0x004fea000383ffff */
[----:B------:R-:W-:Y:S05]  /*5cb0*/  BRA `(.L_x_126) ;  /* 0xffffffc000d87947 */ /* 0x000fea000383ffff */
.L_x_104:
[----:B------:R-:W-:Y:S01]  /*5cc0*/  BSSY B1, `(.L_x_127) ;  /* 0x0000006000017945 */ /* 0x000fe20003800000 */
[----:B------:R-:W-:-:S07]  /*5cd0*/  IMAD.MOV.U32 R15, RZ, RZ, -0x1 ;  /* 0xffffffffff0f7424 */ /* 0x000fce00078e00ff */
[----:B-----5:R-:W-:Y:S05]  /*5ce0*/  WARPSYNC.COLLECTIVE R15, `(.L_x_128) ;  /* 0x000000000f0c7348 */ /* 0x020fea0003c00000 */
[----:B------:R-:W-:Y:S02]  /*5cf0*/  ELECT P6, UR62, PT ;  /* 0x00000000003e782f */ /* 0x000fe400038c0000 */
[----:B------:R-:W-:Y:S01]  /*5d00*/  MOV R14, UR62 ;  /* 0x0000003e000e7c02 */ /* 0x000fe20008000f00 */
[----:B-----5:R-:W-:Y:S10]  /*5d10*/  ENDCOLLECTIVE ;  /* 0x000000000000791b */ /* 0x020ff40003800000 */
.L_x_128:
[----:B------:R-:W-:Y:S05]  /*5d20*/  BSYNC B1 ;  /* 0x0000000000017941 */ /* 0x000fea0003800000 */
.L_x_127:
[----:B------:R-:W-:Y:S05]  /*5d30*/  BRA `(.L_x_129) ;  /* 0xffffffec00d47947 */ /* 0x000fea000383ffff */
.L_x_107:
[----:B0-----:R0:W1:Y:S02]  /*5d40*/  SYNCS.PHASECHK.TRANS64.TRYWAIT P1, [R12+URZ+0x28], R5 ;  /* 0x000028050c0075a7 */ /* 0x001064000802017f */
[----:B-1----:R-:W-:Y:S05]  /*5d50*/  @!P1 NANOSLEEP.SYNCS 0x989680 ;  /* 0x009896800000995d */ /* 0x002fea0003900000 */
[----:B------:R-:W1:Y:S02]  /*5d60*/  @!P1 SYNCS.PHASECHK.TRANS64 P1, [R12+URZ+0x28], R5 ;  /* 0x000028050c0095a7 */ /* 0x000e64000802007f */
[----:B-1----:R-:W-:Y:S05]  /*5d70*/  @!P1 BRA `(.L_x_107) ;  /* 0xfffffffc00f09947 */ /* 0x002fea000383ffff */
[----:B------:R-:W-:Y:S05]  /*5d80*/  BRA `(.L_x_130) ;  /* 0xfffffff000087947 */ /* 0x000fea000383ffff */
.L_x_116:
[----:B------:R-:W-:Y:S01]  /*5d90*/  BSSY B0, `(.L_x_131) ;  /* 0x0000006000007945 */ /* 0x000fe20003800000 */
[----:B------:R-:W-:-:S07]  /*5da0*/  IMAD.MOV.U32 R15, RZ, RZ, -0x1 ;  /* 0xffffffffff0f7424 */ /* 0x000fce00078e00ff */
[----:B-----5:R-:W-:Y:S05]  /*5db0*/  WARPSYNC.COLLECTIVE R15, `(.L_x_132) ;  /* 0x000000000f0c7348 */ /* 0x020fea0003c00000 */
[----:B------:R-:W-:Y:S02]  /*5dc0*/  ELECT P6, UR62, PT ;  /* 0x00000000003e782f */ /* 0x000fe400038c0000 */
[----:B------:R-:W-:Y:S01]  /*5dd0*/  MOV R14, UR62 ;  /* 0x0000003e000e7c02 */ /* 0x000fe20008000f00 */
[----:B-----5:R-:W-:Y:S10]  /*5de0*/  ENDCOLLECTIVE ;  /* 0x000000000000791b */ /* 0x020ff40003800000 */
.L_x_132:
[----:B------:R-:W-:Y:S05]  /*5df0*/  BSYNC B0 ;  /* 0x0000000000007941 */ /* 0x000fea0003800000 */
.L_x_131:
[----:B------:R-:W-:Y:S05]  /*5e00*/  BRA `(.L_x_133) ;  /* 0xfffffff800807947 */ /* 0x000fea000383ffff */
.L_x_120:
[----:B0-----:R0:W1:Y:S02]  /*5e10*/  SYNCS.PHASECHK.TRANS64.TRYWAIT P0, [R7+URZ], R2 ;  /* 0x00000002070075a7 */ /* 0x001064000800017f */
[----:B-1----:R-:W-:Y:S05]  /*5e20*/  @!P0 NANOSLEEP.SYNCS 0x989680 ;  /* 0x009896800000895d */ /* 0x002fea0003900000 */
[----:B------:R-:W1:Y:S02]  /*5e30*/  @!P0 SYNCS.PHASECHK.TRANS64 P0, [R7+URZ], R2 ;  /* 0x00000002070085a7 */ /* 0x000e64000800007f */
[----:B-1----:R-:W-:Y:S05]  /*5e40*/  @!P0 BRA `(.L_x_120) ;  /* 0xfffffffc00f08947 */ /* 0x002fea000383ffff */
[----:B------:R-:W-:Y:S05]  /*5e50*/  BRA `(.L_x_134) ;  /* 0xfffffff800c07947 */ /* 0x000fea000383ffff */
.L_x_121:
[----:B0-----:R0:W1:Y:S02]  /*5e60*/  SYNCS.PHASECHK.TRANS64.TRYWAIT P0, [R9+URZ], R4 ;  /* 0x00000004090075a7 */ /* 0x001064000800017f */
[----:B-1----:R-:W-:Y:S05]  /*5e70*/  @!P0 NANOSLEEP.SYNCS 0x989680 ;  /* 0x009896800000895d */ /* 0x002fea0003900000 */
[----:B------:R-:W1:Y:S02]  /*5e80*/  @!P0 SYNCS.PHASECHK.TRANS64 P0, [R9+URZ], R4 ;  /* 0x00000004090085a7 */ /* 0x000e64000800007f */
[----:B-1----:R-:W-:Y:S05]  /*5e90*/  @!P0 BRA `(.L_x_121) ;  /* 0xfffffffc00f08947 */ /* 0x002fea000383ffff */
[----:B------:R-:W-:Y:S05]  /*5ea0*/  BRA `(.L_x_135) ;  /* 0xfffffff800d07947 */ /* 0x000fea000383ffff */
.L_x_122:
[----:B0-----:R0:W1:Y:S02]  /*5eb0*/  SYNCS.PHASECHK.TRANS64.TRYWAIT P0, [R6+URZ], R5 ;  /* 0x00000005060075a7 */ /* 0x001064000800017f */
[----:B-1----:R-:W-:Y:S05]  /*5ec0*/  @!P0 NANOSLEEP.SYNCS 0x989680 ;  /* 0x009896800000895d */ /* 0x002fea0003900000 */
[----:B------:R-:W1:Y:S02]  /*5ed0*/  @!P0 SYNCS.PHASECHK.TRANS64 P0, [R6+URZ], R5 ;  /* 0x00000005060085a7 */ /* 0x000e64000800007f */
[----:B-1----:R-:W-:Y:S05]  /*5ee0*/  @!P0 BRA `(.L_x_122) ;  /* 0xfffffffc00f08947 */ /* 0x002fea000383ffff */
[----:B------:R-:W-:Y:S05]  /*5ef0*/  BRA `(.L_x_136) ;  /* 0xfffffff800e07947 */ /* 0x000fea000383ffff */
.L_x_123:
[----:B-1----:R1:W2:Y:S02]  /*5f00*/  SYNCS.PHASECHK.TRANS64.TRYWAIT P0, [R9+URZ], R4 ;  /* 0x00000004090075a7 */ /* 0x0022a4000800017f */
[----:B--2---:R-:W-:Y:S05]  /*5f10*/  @!P0 NANOSLEEP.SYNCS 0x989680 ;  /* 0x009896800000895d */ /* 0x004fea0003900000 */
[----:B------:R-:W2:Y:S02]  /*5f20*/  @!P0 SYNCS.PHASECHK.TRANS64 P0, [R9+URZ], R4 ;  /* 0x00000004090085a7 */ /* 0x000ea4000800007f */
[----:B--2---:R-:W-:Y:S05]  /*5f30*/  @!P0 BRA `(.L_x_123) ;  /* 0xfffffffc00f08947 */ /* 0x004fea000383ffff */
[----:B------:R-:W-:Y:S05]  /*5f40*/  BRA `(.L_x_137) ;  /* 0xfffffff800e87947 */ /* 0x000fea000383ffff */
.L_x_138:
[----:B------:R-:W-:-:S00]  /*5f50*/  BRA `(.L_x_138) ;  /* 0xfffffffc00fc7947 */ /* 0x000fc0000383ffff */
[----:B------:R-:W-:-:S00]  /*5f60*/  NOP ;  /* 0x0000000000007918 */ /* 0x000fc00000000000 */
        /* <DEDUP_REMOVED lines=9> */
.L_x_139:


//--------------------- .nv.global.init           --------------------------
	.section	.nv.global.init,"aw",@progbits
.nv.global.init:
	.type		$str$22,@object
	.size		$str$22,($str$23 - $str$22)
$str$22:
        /*0000*/ 	.byte	0x6b, 0x5f, 0x74, 0x69, 0x6c, 0x65, 0x5f, 0x63, 0x6f, 0x75, 0x6e, 0x74, 0x20, 0x3e, 0x3d, 0x20
        /*0010*/ 	.byte	0x31, 0x00
	.type		$str$23,@object
	.size		$str$23,(__unnamed_1 - $str$23)
$str$23:
        /*0012*/ 	.byte	0x2f, 0x74, 0x6d, 0x70, 0x2f, 0x63, 0x75, 0x74, 0x6c, 0x61, 0x73, 0x73, 0x5f, 0x73, 0x77, 0x65
        /*0022*/ 	.byte	0x65, 0x70, 0x5f, 0x73, 0x72, 0x63, 0x2f, 0x69, 0x6e, 0x63, 0x6c, 0x75, 0x64, 0x65, 0x2f, 0x63
        /*0032*/ 	.byte	0x75, 0x74, 0x6c, 0x61, 0x73, 0x73, 0x2f, 0x67, 0x65, 0x6d, 0x6d, 0x2f, 0x63, 0x6f, 0x6c, 0x6c
        /*0042*/ 	.byte	0x65, 0x63, 0x74, 0x69, 0x76, 0x65, 0x2f, 0x73, 0x6d, 0x39, 0x30, 0x5f, 0x6d, 0x6d, 0x61, 0x5f
        /*0052*/ 	.byte	0x74, 0x6d, 0x61, 0x5f, 0x67, 0x6d, 0x6d, 0x61, 0x5f, 0x73, 0x73, 0x5f, 0x77, 0x61, 0x72, 0x70
        /*0062*/ 	.byte	0x73, 0x70, 0x65, 0x63, 0x69, 0x61, 0x6c, 0x69, 0x7a, 0x65, 0x64, 0x2e, 0x68, 0x70, 0x70, 0x00
	.type		__unnamed_1,@object
	.size		__unnamed_1,(.L_0 - __unnamed_1)
__unnamed_1:
        /*0072*/ 	.byte	0x76, 0x6f, 0x69, 0x64, 0x20, 0x63, 0x75, 0x74, 0x6c, 0x61, 0x73, 0x73, 0x3a, 0x3a, 0x67, 0x65
        /* <DEDUP_REMOVED lines=179> */
        /*0bb2*/ 	.byte	0x74, 0x65, 0x3a, 0x3a, 0x69, 0x64, 0x65, 0x6e, 0x74, 0x69, 0x74, 0x79, 0x5d, 0x00
.L_0:


//--------------------- .nv.shared._ZN7cutlass13device_kernelINS_4gemm6kernel13GemmUniversalIN4cute5tupleIJiiiiEEENS1_10collective13CollectiveMmaINS1_34MainloopSm90TmaGmmaWarpSpecializedILi5ENS5_IJNS4_1CILi2EEENSA_ILi1EEESC_EEENS1_32KernelTmaWarpSpecializedPingpongEEENS5_IJNSA_ILi64EEESG_NSA_ILi32EEEEEENS_6half_tENS5_IJlSC_lEEESJ_SK_NS4_8TiledMMAINS4_8MMA_AtomIJNS4_4SM904GMMA25MMA_64x64x16_F32F16F16_SSILNSO_5MajorE0ELSQ_0ELNSO_7ScaleInE1ELSR_1EEEEEENS4_6LayoutINS5_IJSC_SC_SC_EEENS5_IJNSA_ILi0EEESW_SW_EEEEENS5_IJNS4_10UnderscoreESZ_SZ_EEEEENS4_13SM90_TMA_LOADENS4_14ComposedLayoutINS4_7SwizzleILi2ELi4ELi3EEENS4_18smem_ptr_flag_bitsILi16EEENSU_INS5_IJNSA_ILi8EEESH_EEENS5_IJSH_SC_EEEEEEEvNS4_8identityENS4_23SM90_TMA_LOAD_MULTICASTES1C_vS1D_EENS_8epilogue10collective6detail29Sm90TmaWarpSpecializedAdapterINS1H_15DefaultEpilogueISJ_SK_SK_NS1G_6thread17LinearCombinationISJ_Li1EffLNS1L_9ScaleType4KindE0ELNS_15FloatRoundStyleE2ESJ_EENS1_15EpilogueDefaultEEEEEvvEEEEvNT_6ParamsE --------------------------
	.section	.nv.shared._ZN7cutlass13device_kernelINS_4gemm6kernel13GemmUniversalIN4cute5tupleIJiiiiEEENS1_10collective13CollectiveMmaINS1_34MainloopSm90TmaGmmaWarpSpecializedILi5ENS5_IJNS4_1CILi2EEENSA_ILi1EEESC_EEENS1_32KernelTmaWarpSpecializedPingpongEEENS5_IJNSA_ILi64EEESG_NSA_ILi32EEEEEENS_6half_tENS5_IJlSC_lEEESJ_SK_NS4_8TiledMMAINS4_8MMA_AtomIJNS4_4SM904GMMA25MMA_64x64x16_F32F16F16_SSILNSO_5MajorE0ELSQ_0ELNSO_7ScaleInE1ELSR_1EEEEEENS4_6LayoutINS5_IJSC_SC_SC_EEENS5_IJNSA_ILi0EEESW_SW_EEEEENS5_IJNS4_10UnderscoreESZ_SZ_EEEEENS4_13SM90_TMA_LOADENS4_14ComposedLayoutINS4_7SwizzleILi2ELi4ELi3EEENS4_18smem_ptr_flag_bitsILi16EEENSU_INS5_IJNSA_ILi8EEESH_EEENS5_IJSH_SC_EEEEEEEvNS4_8identityENS4_23SM90_TMA_LOAD_MULTICASTES1C_vS1D_EENS_8epilogue10collective6detail29Sm90TmaWarpSpecializedAdapterINS1H_15DefaultEpilogueISJ_SK_SK_NS1G_6thread17LinearCombinationISJ_Li1EffLNS1L_9ScaleType4KindE0ELNS_15FloatRoundStyleE2ESJ_EENS1_15EpilogueDefaultEEEEEvvEEEEvNT_6ParamsE,"aw",@nobits
	.sectionflags	@""
	.align	16
	.zero		1024


//--------------------- .nv.shared.reserved.0     --------------------------
	.section	.nv.shared.reserved.0,"aw",@nobits
	.weak		__nv_reservedSMEM_offset_0_alias
	.size		__nv_reservedSMEM_offset_0_alias, 0, 0
	.other		__nv_reservedSMEM_offset_0_alias,@"STO_CUDA_RESERVED_SHARED STV_DEFAULT"
__nv_reservedSMEM_offset_0_alias:
	.zero		0


//--------------------- .nv.global                --------------------------
	.section	.nv.global,"aw",@nobits
.nv.global:
	.type		_ZN39_INTERNAL_bd121187_4_k_cu_ec39cf50_39634cute1_E,@object
	.size		_ZN39_INTERNAL_bd121187_4_k_cu_ec39cf50_39634cute1_E,(_ZN39_INTERNAL_bd121187_4_k_cu_ec39cf50_39634cuda3std3__45__cpo6cbeginE - _ZN39_INTERNAL_bd121187_4_k_cu_ec39cf50_39634cute1_E)
_ZN39_INTERNAL_bd121187_4_k_cu_ec39cf50_39634cute1_E:
	.zero		1
	.type		_ZN39_INTERNAL_bd121187_4_k_cu_ec39cf50_39634cuda3std3__45__cpo6cbeginE,@object
	.size		_ZN39_INTERNAL_bd121187_4_k_cu_ec39cf50_39634cuda3std3__45__cpo6cbeginE,(_ZN39_INTERNAL_bd121187_4_k_cu_ec39cf50_39634cuda3std3__48in_placeE - _ZN39_INTERNAL_bd121187_4_k_cu_ec39cf50_39634cuda3std3__45__cpo6cbeginE)
_ZN39_INTERNAL_bd121187_4_k_cu_ec39cf50_39634cuda3std3__45__cpo6cbeginE:
	.zero		1
	.type		_ZN39_INTERNAL_bd121187_4_k_cu_ec39cf50_39634cuda3std3__48in_placeE,@object
	.size		_ZN39_INTERNAL_bd121187_4_k_cu_ec39cf50_39634cuda3std3__48in_placeE,(_ZN39_INTERNAL_bd121187_4_k_cu_ec39cf50_39634cuda3std6ranges3__45__cpo9iter_moveE - _ZN39_INTERNAL_bd121187_4_k_cu_ec39cf50_39634cuda3std3__48in_placeE)
_ZN39_INTERNAL_bd121187_4_k_cu_ec39cf50_39634cuda3std3__48in_placeE:
	.zero		1
	.type		_ZN39_INTERNAL_bd121187_4_k_cu_ec39cf50_39634cuda3std6ranges3__45__cpo9iter_moveE,@object
	.size		_ZN39_INTERNAL_bd121187_4_k_cu_ec39cf50_39634cuda3std6ranges3__45__cpo9iter_moveE,(_ZN39_INTERNAL_bd121187_4_k_cu_ec39cf50_39634cuda3std3__45__cpo5beginE - _ZN39_INTERNAL_bd121187_4_k_cu_ec39cf50_39634cuda3std6ranges3__45__cpo9iter_moveE)
_ZN39_INTERNAL_bd121187_4_k_cu_ec39cf50_39634cuda3std6ranges3__45__cpo9iter_moveE:
	.zero		1
	.type		_ZN39_INTERNAL_bd121187_4_k_cu_ec39cf50_39634cuda3std3__45__cpo5beginE,@object
	.size		_ZN39_INTERNAL_bd121187_4_k_cu_ec39cf50_39634cuda3std3__45__cpo5beginE,(_ZN39_INTERNAL_bd121187_4_k_cu_ec39cf50_39634cuda3std3__441_GLOBAL__N__bd121187_4_k_cu_ec39cf50_39636ignoreE - _ZN39_INTERNAL_bd121187_4_k_cu_ec39cf50_39634cuda3std3__45__cpo5beginE)
_ZN39_INTERNAL_bd121187_4_k_cu_ec39cf50_39634cuda3std3__45__cpo5beginE:
	.zero		1
	.type		_ZN39_INTERNAL_bd121187_4_k_cu_ec39cf50_39634cuda3std3__441_GLOBAL__N__bd121187_4_k_cu_ec39cf50_39636ignoreE,@object
	.size		_ZN39_INTERNAL_bd121187_4_k_cu_ec39cf50_39634cuda3std3__441_GLOBAL__N__bd121187_4_k_cu_ec39cf50_39636ignoreE,(_ZN39_INTERNAL_bd121187_4_k_cu_ec39cf50_39634cute7productE - _ZN39_INTERNAL_bd121187_4_k_cu_ec39cf50_39634cuda3std3__441_GLOBAL__N__bd121187_4_k_cu_ec39cf50_39636ignoreE)
_ZN39_INTERNAL_bd121187_4_k_cu_ec39cf50_39634cuda3std3__441_GLOBAL__N__bd121187_4_k_cu_ec39cf50_39636ignoreE:
	.zero		1
	.type		_ZN39_INTERNAL_bd121187_4_k_cu_ec39cf50_39634cute7productE,@object
	.size		_ZN39_INTERNAL_bd121187_4_k_cu_ec39cf50_39634cute7productE,(_ZN39_INTERNAL_bd121187_4_k_cu_ec39cf50_39634cuda3std3__45__cpo3endE - _ZN39_INTERNAL_bd121187_4_k_cu_ec39cf50_39634cute7productE)
_ZN39_INTERNAL_bd121187_4_k_cu_ec39cf50_39634cute7productE:
	.zero		1
	.type		_ZN39_INTERNAL_bd121187_4_k_cu_ec39cf50_39634cuda3std3__45__cpo3endE,@object
	.size		_ZN39_INTERNAL_bd121187_4_k_cu_ec39cf50_39634cuda3std3__45__cpo3endE,(_ZN39_INTERNAL_bd121187_4_k_cu_ec39cf50_39634cuda3std3__419piecewise_constructE - _ZN39_INTERNAL_bd121187_4_k_cu_ec39cf50_39634cuda3std3__45__cpo3endE)
_ZN39_INTERNAL_bd121187_4_k_cu_ec39cf50_39634cuda3std3__45__cpo3endE:
	.zero		1
	.type		_ZN39_INTERNAL_bd121187_4_k_cu_ec39cf50_39634cuda3std3__419piecewise_constructE,@object
	.size		_ZN39_INTERNAL_bd121187_4_k_cu_ec39cf50_39634cuda3std3__419piecewise_constructE,(_ZN39_INTERNAL_bd121187_4_k_cu_ec39cf50_39634cuda3std3__45__cpo4cendE - _ZN39_INTERNAL_bd121187_4_k_cu_ec39cf50_39634cuda3std3__419piecewise_constructE)
_ZN39_INTERNAL_bd121187_4_k_cu_ec39cf50_39634cuda3std3__419piecewise_constructE:
	.zero		1
	.type		_ZN39_INTERNAL_bd121187_4_k_cu_ec39cf50_39634cuda3std3__45__cpo4cendE,@object
	.size		_ZN39_INTERNAL_bd121187_4_k_cu_ec39cf50_39634cuda3std3__45__cpo4cendE,(_ZN39_INTERNAL_bd121187_4_k_cu_ec39cf50_39634cuda3std6ranges3__45__cpo4swapE - _ZN39_INTERNAL_bd121187_4_k_cu_ec39cf50_39634cuda3std3__45__cpo4cendE)
_ZN39_INTERNAL_bd121187_4_k_cu_ec39cf50_39634cuda3std3__45__cpo4cendE:
	.zero		1
	.type		_ZN39_INTERNAL_bd121187_4_k_cu_ec39cf50_39634cuda3std6ranges3__45__cpo4swapE,@object
	.size		_ZN39_INTERNAL_bd121187_4_k_cu_ec39cf50_39634cuda3std6ranges3__45__cpo4swapE,(.L_8 - _ZN39_INTERNAL_bd121187_4_k_cu_ec39cf50_39634cuda3std6ranges3__45__cpo4swapE)
_ZN39_INTERNAL_bd121187_4_k_cu_ec39cf50_39634cuda3std6ranges3__45__cpo4swapE:
	.zero		1
.L_8:


//--------------------- .nv.constant0._ZN7cutlass13device_kernelINS_4gemm6kernel13GemmUniversalIN4cute5tupleIJiiiiEEENS1_10collective13CollectiveMmaINS1_34MainloopSm90TmaGmmaWarpSpecializedILi5ENS5_IJNS4_1CILi2EEENSA_ILi1EEESC_EEENS1_32KernelTmaWarpSpecializedPingpongEEENS5_IJNSA_ILi64EEESG_NSA_ILi32EEEEEENS_6half_tENS5_IJlSC_lEEESJ_SK_NS4_8TiledMMAINS4_8MMA_AtomIJNS4_4SM904GMMA25MMA_64x64x16_F32F16F16_SSILNSO_5MajorE0ELSQ_0ELNSO_7ScaleInE1ELSR_1EEEEEENS4_6LayoutINS5_IJSC_SC_SC_EEENS5_IJNSA_ILi0EEESW_SW_EEEEENS5_IJNS4_10UnderscoreESZ_SZ_EEEEENS4_13SM90_TMA_LOADENS4_14ComposedLayoutINS4_7SwizzleILi2ELi4ELi3EEENS4_18smem_ptr_flag_bitsILi16EEENSU_INS5_IJNSA_ILi8EEESH_EEENS5_IJSH_SC_EEEEEEEvNS4_8identityENS4_23SM90_TMA_LOAD_MULTICASTES1C_vS1D_EENS_8epilogue10collective6detail29Sm90TmaWarpSpecializedAdapterINS1H_15DefaultEpilogueISJ_SK_SK_NS1G_6thread17LinearCombinationISJ_Li1EffLNS1L_9ScaleType4KindE0ELNS_15FloatRoundStyleE2ESJ_EENS1_15EpilogueDefaultEEEEEvvEEEEvNT_6ParamsE --------------------------
	.section	.nv.constant0._ZN7cutlass13device_kernelINS_4gemm6kernel13GemmUniversalIN4cute5tupleIJiiiiEEENS1_10collective13CollectiveMmaINS1_34MainloopSm90TmaGmmaWarpSpecializedILi5ENS5_IJNS4_1CILi2EEENSA_ILi1EEESC_EEENS1_32KernelTmaWarpSpecializedPingpongEEENS5_IJNSA_ILi64EEESG_NSA_ILi32EEEEEENS_6half_tENS5_IJlSC_lEEESJ_SK_NS4_8TiledMMAINS4_8MMA_AtomIJNS4_4SM904GMMA25MMA_64x64x16_F32F16F16_SSILNSO_5MajorE0ELSQ_0ELNSO_7ScaleInE1ELSR_1EEEEEENS4_6LayoutINS5_IJSC_SC_SC_EEENS5_IJNSA_ILi0EEESW_SW_EEEEENS5_IJNS4_10UnderscoreESZ_SZ_EEEEENS4_13SM90_TMA_LOADENS4_14ComposedLayoutINS4_7SwizzleILi2ELi4ELi3EEENS4_18smem_ptr_flag_bitsILi16EEENSU_INS5_IJNSA_ILi8EEESH_EEENS5_IJSH_SC_EEEEEEEvNS4_8identityENS4_23SM90_TMA_LOAD_MULTICASTES1C_vS1D_EENS_8epilogue10collective6detail29Sm90TmaWarpSpecializedAdapterINS1H_15DefaultEpilogueISJ_SK_SK_NS1G_6thread17LinearCombinationISJ_Li1EffLNS1L_9ScaleType4KindE0ELNS_15FloatRoundStyleE2ESJ_EENS1_15EpilogueDefaultEEEEEvvEEEEvNT_6ParamsE,"a",@progbits
	.sectionflags	@""
	.align	4
.nv.constant0._ZN7cutlass13device_kernelINS_4gemm6kernel13GemmUniversalIN4cute5tupleIJiiiiEEENS1_10collective13CollectiveMmaINS1_34MainloopSm90TmaGmmaWarpSpecializedILi5ENS5_IJNS4_1CILi2EEENSA_ILi1EEESC_EEENS1_32KernelTmaWarpSpecializedPingpongEEENS5_IJNSA_ILi64EEESG_NSA_ILi32EEEEEENS_6half_tENS5_IJlSC_lEEESJ_SK_NS4_8TiledMMAINS4_8MMA_AtomIJNS4_4SM904GMMA25MMA_64x64x16_F32F16F16_SSILNSO_5MajorE0ELSQ_0ELNSO_7ScaleInE1ELSR_1EEEEEENS4_6LayoutINS5_IJSC_SC_SC_EEENS5_IJNSA_ILi0EEESW_SW_EEEEENS5_IJNS4_10UnderscoreESZ_SZ_EEEEENS4_13SM90_TMA_LOADENS4_14ComposedLayoutINS4_7SwizzleILi2ELi4ELi3EEENS4_18smem_ptr_flag_bitsILi16EEENSU_INS5_IJNSA_ILi8EEESH_EEENS5_IJSH_SC_EEEEEEEvNS4_8identityENS4_23SM90_TMA_LOAD_MULTICASTES1C_vS1D_EENS_8epilogue10collective6detail29Sm90TmaWarpSpecializedAdapterINS1H_15DefaultEpilogueISJ_SK_SK_NS1G_6thread17LinearCombinationISJ_Li1EffLNS1L_9ScaleType4KindE0ELNS_15FloatRoundStyleE2ESJ_EENS1_15EpilogueDefaultEEEEEvvEEEEvNT_6ParamsE:
	.zero		1664


//--------------------- SYMBOLS --------------------------

	.type		.nv.reservedSmem.offset0,@object
	.size		.nv.reservedSmem.offset0,0x4
	.type		__assertfail,@function
